	.target	sm_100a

	.elftype	@"ET_EXEC"


//--------------------- .note.nv.tkinfo           --------------------------
	.section	.note.nv.tkinfo,"",@"SHT_NOTE"
	.sectionflags	@"SHF_NOTE_NV_TKINFO"
	.tkinfo
        /*0018*/ 	.word	0x00000002
        /*0030*/ 	.string	""
        /*0030*/ 	.string	"ptxas"
        /*0030*/ 	.string	"Cuda compilation tools, release 13.0, V13.0.88"
        /*0030*/ 	.string	"Build cuda_13.0.r13.0/compiler.36424714_0"
        /*0030*/ 	.string	"-arch sm_100a -m 64 "



//--------------------- .note.nv.cuinfo           --------------------------
	.section	.note.nv.cuinfo,"",@"SHT_NOTE"
	.sectionflags	@"SHF_NOTE_NV_CUINFO"
        /*0018*/ 	.short	0x0002
        /*001a*/ 	.short	0x0064
        /*001c*/ 	.short	0x0082
	.zero		2


//--------------------- .nv.info                  --------------------------
	.section	.nv.info,"",@"SHT_CUDA_INFO"
	.align	4


	//----- nvinfo : EIATTR_REGCOUNT
	.align		4
        /*0000*/ 	.byte	0x04, 0x2f
        /*0002*/ 	.short	(.L_19 - .L_18)
	.align		4
.L_18:
        /*0004*/ 	.word	index@(_ZN7cutlass13device_kernelINS_4gemm6kernel13GemmUniversalIN4cute5tupleIJiiiiEEENS1_10collective13CollectiveMmaINS1_35MainloopSm100TmaUmmaWarpSpecializedILi17ELi2ELi4ENS5_IJNS4_1CILi2EEENSA_ILi1EEESC_EEEEENS5_IJNSA_ILi128EEENSA_ILi64EEESG_EEENS_6half_tENS5_IJlSC_lEEESI_SJ_NS4_8TiledMMAINS4_8MMA_AtomIJNS4_26SM100_MMA_F16BF16_2x1SM_SSISI_SI_fLi128ELi64ELNS4_4UMMA5MajorE0ELSO_0ELNSN_7ScaleInE0ELSP_0EEEEEENS4_6LayoutINS5_IJSC_SC_SC_EEENS5_IJNSA_ILi0EEESU_SU_EEEEENS5_IJNS4_10UnderscoreESX_SX_EEEEENS4_18SM100_TMA_2SM_LOADENS4_14ComposedLayoutINS4_7SwizzleILi3ELi4ELi3EEENS4_18smem_ptr_flag_bitsILi16EEENSS_INS5_IJNSA_ILi8EEESG_EEENS5_IJSG_SC_EEEEEEEvNS4_8identityES10_S1A_vS1B_EENS_8epilogue10collective18CollectiveEpilogueINS1D_23Sm100TmaWarpSpecializedILi3ELi2ELi16ELb1ELb0EEEJNS5_IJSG_SG_SG_EEENS5_IJNSS_ISG_SC_EENSS_INS5_IJNSA_ILi16EEESB_EEENS5_IJSC_NSA_ILi32EEEEEEEEEEESI_SJ_SI_SJ_NS1D_6fusion15FusionCallbacksIS1H_NS1Q_13LinCombEltActINS1D_6thread4SiLuESI_fSI_fLNS_15FloatRoundStyleE2EEES1I_S1P_JEEENS4_5SM1004TMEM4LOAD26SM100_TMEM_LOAD_32dp32b16xENS4_13SM90_TMA_LOADENS11_INS12_ILi1ELi4ELi3EEES15_NSS_INS5_IJS16_S1K_EEENS5_IJS1K_SC_EEEEEEENS4_39AutoVectorizingCopyWithAssumedAlignmentILi128EEENS4_14SM90_TMA_STOREES27_S29_S29_EEEvvEEEEvNT_6ParamsE)
        /*0008*/ 	.word	0x0000007a


	//----- nvinfo : EIATTR_FRAME_SIZE
	.align		4
.L_19:
        /*000c*/ 	.byte	0x04, 0x11
        /*000e*/ 	.short	(.L_21 - .L_20)
	.align		4
.L_20:
        /*0010*/ 	.word	index@($__internal_3_$__cuda_sm20_rcp_rn_f32_slowpath)
        /*0014*/ 	.word	0x00000000


	//----- nvinfo : EIATTR_FRAME_SIZE
	.align		4
.L_21:
        /*0018*/ 	.byte	0x04, 0x11
        /*001a*/ 	.short	(.L_23 - .L_22)
	.align		4
.L_22:
        /*001c*/ 	.word	index@($__internal_2_$__cuda_sm10x_tcgen05_guardrail_trap_unallocated_columns_being_dealloced)
        /*0020*/ 	.word	0x00000000


	//----- nvinfo : EIATTR_FRAME_SIZE
	.align		4
.L_23:
        /*0024*/ 	.byte	0x04, 0x11
        /*0026*/ 	.short	(.L_25 - .L_24)
	.align		4
.L_24:
        /*0028*/ 	.word	index@($__internal_1_$__cuda_sm10x_tcgen05_guardrail_trap_phase_invalid_during_alloc)
        /*002c*/ 	.word	0x00000000


	//----- nvinfo : EIATTR_FRAME_SIZE
	.align		4
.L_25:
        /*0030*/ 	.byte	0x04, 0x11
        /*0032*/ 	.short	(.L_27 - .L_26)
	.align		4
.L_26:
        /*0034*/ 	.word	index@($__internal_0_$__cuda_sm10x_tcgen05_guardrail_trap_col_being_dealloced_not_returned_by_alloc)
        /*0038*/ 	.word	0x00000000


	//----- nvinfo : EIATTR_FRAME_SIZE
	.align		4
.L_27:
        /*003c*/ 	.byte	0x04, 0x11
        /*003e*/ 	.short	(.L_29 - .L_28)
	.align		4
.L_28:
        /*0040*/ 	.word	index@(_ZN7cutlass13device_kernelINS_4gemm6kernel13GemmUniversalIN4cute5tupleIJiiiiEEENS1_10collective13CollectiveMmaINS1_35MainloopSm100TmaUmmaWarpSpecializedILi17ELi2ELi4ENS5_IJNS4_1CILi2EEENSA_ILi1EEESC_EEEEENS5_IJNSA_ILi128EEENSA_ILi64EEESG_EEENS_6half_tENS5_IJlSC_lEEESI_SJ_NS4_8TiledMMAINS4_8MMA_AtomIJNS4_26SM100_MMA_F16BF16_2x1SM_SSISI_SI_fLi128ELi64ELNS4_4UMMA5MajorE0ELSO_0ELNSN_7ScaleInE0ELSP_0EEEEEENS4_6LayoutINS5_IJSC_SC_SC_EEENS5_IJNSA_ILi0EEESU_SU_EEEEENS5_IJNS4_10UnderscoreESX_SX_EEEEENS4_18SM100_TMA_2SM_LOADENS4_14ComposedLayoutINS4_7SwizzleILi3ELi4ELi3EEENS4_18smem_ptr_flag_bitsILi16EEENSS_INS5_IJNSA_ILi8EEESG_EEENS5_IJSG_SC_EEEEEEEvNS4_8identityES10_S1A_vS1B_EENS_8epilogue10collective18CollectiveEpilogueINS1D_23Sm100TmaWarpSpecializedILi3ELi2ELi16ELb1ELb0EEEJNS5_IJSG_SG_SG_EEENS5_IJNSS_ISG_SC_EENSS_INS5_IJNSA_ILi16EEESB_EEENS5_IJSC_NSA_ILi32EEEEEEEEEEESI_SJ_SI_SJ_NS1D_6fusion15FusionCallbacksIS1H_NS1Q_13LinCombEltActINS1D_6thread4SiLuESI_fSI_fLNS_15FloatRoundStyleE2EEES1I_S1P_JEEENS4_5SM1004TMEM4LOAD26SM100_TMEM_LOAD_32dp32b16xENS4_13SM90_TMA_LOADENS11_INS12_ILi1ELi4ELi3EEES15_NSS_INS5_IJS16_S1K_EEENS5_IJS1K_SC_EEEEEEENS4_39AutoVectorizingCopyWithAssumedAlignmentILi128EEENS4_14SM90_TMA_STOREES27_S29_S29_EEEvvEEEEvNT_6ParamsE)
        /*0044*/ 	.word	0x00000000


	//----- nvinfo : EIATTR_MIN_STACK_SIZE
	.align		4
.L_29:
        /*0048*/ 	.byte	0x04, 0x12
        /*004a*/ 	.short	(.L_31 - .L_30)
	.align		4
.L_30:
        /*004c*/ 	.word	index@(_ZN7cutlass13device_kernelINS_4gemm6kernel13GemmUniversalIN4cute5tupleIJiiiiEEENS1_10collective13CollectiveMmaINS1_35MainloopSm100TmaUmmaWarpSpecializedILi17ELi2ELi4ENS5_IJNS4_1CILi2EEENSA_ILi1EEESC_EEEEENS5_IJNSA_ILi128EEENSA_ILi64EEESG_EEENS_6half_tENS5_IJlSC_lEEESI_SJ_NS4_8TiledMMAINS4_8MMA_AtomIJNS4_26SM100_MMA_F16BF16_2x1SM_SSISI_SI_fLi128ELi64ELNS4_4UMMA5MajorE0ELSO_0ELNSN_7ScaleInE0ELSP_0EEEEEENS4_6LayoutINS5_IJSC_SC_SC_EEENS5_IJNSA_ILi0EEESU_SU_EEEEENS5_IJNS4_10UnderscoreESX_SX_EEEEENS4_18SM100_TMA_2SM_LOADENS4_14ComposedLayoutINS4_7SwizzleILi3ELi4ELi3EEENS4_18smem_ptr_flag_bitsILi16EEENSS_INS5_IJNSA_ILi8EEESG_EEENS5_IJSG_SC_EEEEEEEvNS4_8identityES10_S1A_vS1B_EENS_8epilogue10collective18CollectiveEpilogueINS1D_23Sm100TmaWarpSpecializedILi3ELi2ELi16ELb1ELb0EEEJNS5_IJSG_SG_SG_EEENS5_IJNSS_ISG_SC_EENSS_INS5_IJNSA_ILi16EEESB_EEENS5_IJSC_NSA_ILi32EEEEEEEEEEESI_SJ_SI_SJ_NS1D_6fusion15FusionCallbacksIS1H_NS1Q_13LinCombEltActINS1D_6thread4SiLuESI_fSI_fLNS_15FloatRoundStyleE2EEES1I_S1P_JEEENS4_5SM1004TMEM4LOAD26SM100_TMEM_LOAD_32dp32b16xENS4_13SM90_TMA_LOADENS11_INS12_ILi1ELi4ELi3EEES15_NSS_INS5_IJS16_S1K_EEENS5_IJS1K_SC_EEEEEEENS4_39AutoVectorizingCopyWithAssumedAlignmentILi128EEENS4_14SM90_TMA_STOREES27_S29_S29_EEEvvEEEEvNT_6ParamsE)
        /*0050*/ 	.word	0x00000000
.L_31:


//--------------------- .nv.compat                --------------------------
	.section	.nv.compat,"",@"SHT_CUDA_COMPAT_INFO"
	.align	4
        /*0000*/ 	.byte	0x02, 0x09, 0x01, 0x00, 0x02, 0x02, 0x02, 0x00, 0x02, 0x05, 0x05, 0x00, 0x03, 0x07, 0x01, 0x01
        /*0010*/ 	.byte	0x02, 0x03, 0x01, 0x00, 0x02, 0x06, 0x01, 0x00, 0x04, 0x0b, 0x08, 0x00, 0x09, 0x00, 0x00, 0x00
        /*0020*/ 	.byte	0x00, 0x00, 0x00, 0x00


//--------------------- .nv.info._ZN7cutlass13device_kernelINS_4gemm6kernel13GemmUniversalIN4cute5tupleIJiiiiEEENS1_10collective13CollectiveMmaINS1_35MainloopSm100TmaUmmaWarpSpecializedILi17ELi2ELi4ENS5_IJNS4_1CILi2EEENSA_ILi1EEESC_EEEEENS5_IJNSA_ILi128EEENSA_ILi64EEESG_EEENS_6half_tENS5_IJlSC_lEEESI_SJ_NS4_8TiledMMAINS4_8MMA_AtomIJNS4_26SM100_MMA_F16BF16_2x1SM_SSISI_SI_fLi128ELi64ELNS4_4UMMA5MajorE0ELSO_0ELNSN_7ScaleInE0ELSP_0EEEEEENS4_6LayoutINS5_IJSC_SC_SC_EEENS5_IJNSA_ILi0EEESU_SU_EEEEENS5_IJNS4_10UnderscoreESX_SX_EEEEENS4_18SM100_TMA_2SM_LOADENS4_14ComposedLayoutINS4_7SwizzleILi3ELi4ELi3EEENS4_18smem_ptr_flag_bitsILi16EEENSS_INS5_IJNSA_ILi8EEESG_EEENS5_IJSG_SC_EEEEEEEvNS4_8identityES10_S1A_vS1B_EENS_8epilogue10collective18CollectiveEpilogueINS1D_23Sm100TmaWarpSpecializedILi3ELi2ELi16ELb1ELb0EEEJNS5_IJSG_SG_SG_EEENS5_IJNSS_ISG_SC_EENSS_INS5_IJNSA_ILi16EEESB_EEENS5_IJSC_NSA_ILi32EEEEEEEEEEESI_SJ_SI_SJ_NS1D_6fusion15FusionCallbacksIS1H_NS1Q_13LinCombEltActINS1D_6thread4SiLuESI_fSI_fLNS_15FloatRoundStyleE2EEES1I_S1P_JEEENS4_5SM1004TMEM4LOAD26SM100_TMEM_LOAD_32dp32b16xENS4_13SM90_TMA_LOADENS11_INS12_ILi1ELi4ELi3EEES15_NSS_INS5_IJS16_S1K_EEENS5_IJS1K_SC_EEEEEEENS4_39AutoVectorizingCopyWithAssumedAlignmentILi128EEENS4_14SM90_TMA_STOREES27_S29_S29_EEEvvEEEEvNT_6ParamsE --------------------------
	.section	.nv.info._ZN7cutlass13device_kernelINS_4gemm6kernel13GemmUniversalIN4cute5tupleIJiiiiEEENS1_10collective13CollectiveMmaINS1_35MainloopSm100TmaUmmaWarpSpecializedILi17ELi2ELi4ENS5_IJNS4_1CILi2EEENSA_ILi1EEESC_EEEEENS5_IJNSA_ILi128EEENSA_ILi64EEESG_EEENS_6half_tENS5_IJlSC_lEEESI_SJ_NS4_8TiledMMAINS4_8MMA_AtomIJNS4_26SM100_MMA_F16BF16_2x1SM_SSISI_SI_fLi128ELi64ELNS4_4UMMA5MajorE0ELSO_0ELNSN_7ScaleInE0ELSP_0EEEEEENS4_6LayoutINS5_IJSC_SC_SC_EEENS5_IJNSA_ILi0EEESU_SU_EEEEENS5_IJNS4_10UnderscoreESX_SX_EEEEENS4_18SM100_TMA_2SM_LOADENS4_14ComposedLayoutINS4_7SwizzleILi3ELi4ELi3EEENS4_18smem_ptr_flag_bitsILi16EEENSS_INS5_IJNSA_ILi8EEESG_EEENS5_IJSG_SC_EEEEEEEvNS4_8identityES10_S1A_vS1B_EENS_8epilogue10collective18CollectiveEpilogueINS1D_23Sm100TmaWarpSpecializedILi3ELi2ELi16ELb1ELb0EEEJNS5_IJSG_SG_SG_EEENS5_IJNSS_ISG_SC_EENSS_INS5_IJNSA_ILi16EEESB_EEENS5_IJSC_NSA_ILi32EEEEEEEEEEESI_SJ_SI_SJ_NS1D_6fusion15FusionCallbacksIS1H_NS1Q_13LinCombEltActINS1D_6thread4SiLuESI_fSI_fLNS_15FloatRoundStyleE2EEES1I_S1P_JEEENS4_5SM1004TMEM4LOAD26SM100_TMEM_LOAD_32dp32b16xENS4_13SM90_TMA_LOADENS11_INS12_ILi1ELi4ELi3EEES15_NSS_INS5_IJS16_S1K_EEENS5_IJS1K_SC_EEEEEEENS4_39AutoVectorizingCopyWithAssumedAlignmentILi128EEENS4_14SM90_TMA_STOREES27_S29_S29_EEEvvEEEEvNT_6ParamsE,"",@"SHT_CUDA_INFO"
	.sectionflags	@""
	.align	4


	//----- nvinfo : EIATTR_CUDA_API_VERSION
	.align		4
        /*0000*/ 	.byte	0x04, 0x37
        /*0002*/ 	.short	(.L_33 - .L_32)
.L_32:
        /*0004*/ 	.word	0x00000082


	//----- nvinfo : EIATTR_KPARAM_INFO
	.align		4
.L_33:
        /*0008*/ 	.byte	0x04, 0x17
        /*000a*/ 	.short	(.L_35 - .L_34)
.L_34:
        /*000c*/ 	.word	0x00000000
        /*0010*/ 	.short	0x0000
        /*0012*/ 	.short	0x0000
        /*0014*/ 	.byte	0x00, 0xf0, 0x01, 0x20


	//----- nvinfo : EIATTR_AT_ENTRY_FRAGMENTS
	.align		4
.L_35:
        /*0018*/ 	.byte	0x04, 0x4f
        /*001a*/ 	.short	(.L_37 - .L_36)


	//   ....[0]....
.L_36:
        /*001c*/ 	.word	0x00000007


	//----- nvinfo : EIATTR_RESERVED_SMEM_USED
	.align		4
.L_37:
        /*0020*/ 	.byte	0x01, 0x41
	.zero		2


	//----- nvinfo : EIATTR_SPARSE_MMA_MASK
	.align		4
        /*0024*/ 	.byte	0x03, 0x50
        /*0026*/ 	.short	0x0000


	//----- nvinfo : EIATTR_TCGEN05_2CTA_USED
	.align		4
        /*0028*/ 	.byte	0x01, 0x52
	.zero		2


	//----- nvinfo : EIATTR_MAXREG_COUNT
	.align		4
        /*002c*/ 	.byte	0x03, 0x1b
        /*002e*/ 	.short	0x00ff


	//----- nvinfo : EIATTR_NUM_BARRIERS
	.align		4
        /*0030*/ 	.byte	0x02, 0x4c
        /*0032*/ 	.byte	0x07
	.zero		1


	//----- nvinfo : EIATTR_EXTERNS
	.align		4
        /*0034*/ 	.byte	0x04, 0x0f
        /*0036*/ 	.short	(.L_39 - .L_38)


	//   ....[0]....
	.align		4
.L_38:
        /*0038*/ 	.word	index@(__assertfail)


	//----- nvinfo : EIATTR_MERCURY_ISA_VERSION
	.align		4
.L_39:
        /*003c*/ 	.byte	0x03, 0x5f
        /*003e*/ 	.short	0x0101


	//----- nvinfo : EIATTR_INT_WARP_WIDE_INSTR_OFFSETS
	.align		4
        /*0040*/ 	.byte	0x04, 0x31
        /*0042*/ 	.short	(.L_41 - .L_40)


	//   ....[0]....
.L_40:
        /*0044*/ 	.word	0x00000e90


	//   ....[1]....
        /*0048*/ 	.word	0x00000f30


	//   ....[2]....
        /*004c*/ 	.word	0x00002280


	//   ....[3]....
        /*0050*/ 	.word	0x000048b0


	//   ....[4]....
        /*0054*/ 	.word	0x000048d0


	//   ....[5]....
        /*0058*/ 	.word	0x00004900


	//   ....[6]....
        /*005c*/ 	.word	0x00005210


	//   ....[7]....
        /*0060*/ 	.word	0x00005280


	//   ....[8]....
        /*0064*/ 	.word	0x00005390


	//   ....[9]....
        /*0068*/ 	.word	0x00005560


	//   ....[10]....
        /*006c*/ 	.word	0x00005610


	//   ....[11]....
        /*0070*/ 	.word	0x00005730


	//----- nvinfo : EIATTR_COOP_GROUP_MASK_REGIDS
	.align		4
.L_41:
        /*0074*/ 	.byte	0x04, 0x29
        /*0076*/ 	.short	(.L_43 - .L_42)


	//   ....[0]....
.L_42:
        /*0078*/ 	.word	0xffffffff


	//   ....[1]....
        /*007c*/ 	.word	0xffffffff


	//   ....[2]....
        /*0080*/ 	.word	0xffffffff


	//   ....[3]....
        /*0084*/ 	.word	0xffffffff


	//   ....[4]....
        /*0088*/ 	.word	0xffffffff


	//   ....[5]....
        /*008c*/ 	.word	0xffffffff


	//   ....[6]....
        /*0090*/ 	.word	0xffffffff


	//   ....[7]....
        /*0094*/ 	.word	0xffffffff


	//   ....[8]....
        /*0098*/ 	.word	0xffffffff


	//   ....[9]....
        /*009c*/ 	.word	0xffffffff


	//   ....[10]....
        /*00a0*/ 	.word	0xffffffff


	//   ....[11]....
        /*00a4*/ 	.word	0xffffffff


	//   ....[12]....
        /*00a8*/ 	.word	0xffffffff


	//   ....[13]....
        /*00ac*/ 	.word	0xffffffff


	//----- nvinfo : EIATTR_COOP_GROUP_INSTR_OFFSETS
	.align		4
.L_43:
        /*00b0*/ 	.byte	0x04, 0x28
        /*00b2*/ 	.short	(.L_45 - .L_44)


	//   ....[0]....
.L_44:
        /*00b4*/ 	.word	0x000000c0


	//   ....[1]....
        /*00b8*/ 	.word	0x000004d0


	//   ....[2]....
        /*00bc*/ 	.word	0x00000820


	//   ....[3]....
        /*00c0*/ 	.word	0x00000990


	//   ....[4]....
        /*00c4*/ 	.word	0x00000a80


	//   ....[5]....
        /*00c8*/ 	.word	0x00000be0


	//   ....[6]....
        /*00cc*/ 	.word	0x00000d70


	//   ....[7]....
        /*00d0*/ 	.word	0x00000fb0


	//   ....[8]....
        /*00d4*/ 	.word	0x00002160


	//   ....[9]....
        /*00d8*/ 	.word	0x00003690


	//   ....[10]....
        /*00dc*/ 	.word	0x00003b60


	//   ....[11]....
        /*00e0*/ 	.word	0x00003b90


	//   ....[12]....
        /*00e4*/ 	.word	0x000047b0


	//   ....[13]....
        /*00e8*/ 	.word	0x000049c0


	//----- nvinfo : EIATTR_VRC_CTA_INIT_COUNT
	.align		4
.L_45:
        /*00ec*/ 	.byte	0x02, 0x4a
        /*00ee*/ 	.byte	0x80
	.zero		1


	//----- nvinfo : EIATTR_SYSCALL_OFFSETS
	.align		4
        /*00f0*/ 	.byte	0x04, 0x46
        /*00f2*/ 	.short	(.L_47 - .L_46)


	//   ....[0]....
.L_46:
        /*00f4*/ 	.word	0x00006280


	//   ....[1]....
        /*00f8*/ 	.word	0x00006370


	//   ....[2]....
        /*00fc*/ 	.word	0x00006d60


	//----- nvinfo : EIATTR_MBARRIER_INSTR_OFFSETS
	.align		4
.L_47:
        /*0100*/ 	.byte	0x04, 0x39
        /*0102*/ 	.short	(.L_49 - .L_48)


	//   ....[0]....
.L_48:
        /*0104*/ 	.word	0x000005e0
        /*0108*/ 	.word	0x000000ff
        /*010c*/ 	.word	0x00000000
        /*0110*/ 	.short	0x0100
        /*0112*/ 	.byte	0x09
	.zero		1


	//   ....[1]....
        /*0114*/ 	.word	0x000005f0
        /*0118*/ 	.word	0x000000ff
        /*011c*/ 	.word	0x00000088
        /*0120*/ 	.short	0x0100
        /*0122*/ 	.byte	0x09
	.zero		1


	//   ....[2]....
        /*0124*/ 	.word	0x00000600
        /*0128*/ 	.word	0x000000ff
        /*012c*/ 	.word	0x00000008
        /*0130*/ 	.short	0x0100
        /*0132*/ 	.byte	0x09
	.zero		1


	//   ....[3]....
        /*0134*/ 	.word	0x00000610
        /*0138*/ 	.word	0x000000ff
        /*013c*/ 	.word	0x00000090
        /*0140*/ 	.short	0x0100
        /*0142*/ 	.byte	0x09
	.zero		1


	//   ....[4]....
        /*0144*/ 	.word	0x00000620
        /*0148*/ 	.word	0x000000ff
        /*014c*/ 	.word	0x00000010
        /*0150*/ 	.short	0x0100
        /*0152*/ 	.byte	0x09
	.zero		1


	//   ....[5]....
        /*0154*/ 	.word	0x00000630
        /*0158*/ 	.word	0x000000ff
        /*015c*/ 	.word	0x00000098
        /*0160*/ 	.short	0x0100
        /*0162*/ 	.byte	0x09
	.zero		1


	//   ....[6]....
        /*0164*/ 	.word	0x00000640
        /*0168*/ 	.word	0x000000ff
        /*016c*/ 	.word	0x00000018
        /*0170*/ 	.short	0x0100
        /*0172*/ 	.byte	0x09
	.zero		1


	//   ....[7]....
        /*0174*/ 	.word	0x00000650
        /*0178*/ 	.word	0x000000ff
        /*017c*/ 	.word	0x000000a0
        /*0180*/ 	.short	0x0100
        /*0182*/ 	.byte	0x09
	.zero		1


	//   ....[8]....
        /*0184*/ 	.word	0x00000660
        /*0188*/ 	.word	0x000000ff
        /*018c*/ 	.word	0x00000020
        /*0190*/ 	.short	0x0100
        /*0192*/ 	.byte	0x09
	.zero		1


	//   ....[9]....
        /*0194*/ 	.word	0x00000670
        /*0198*/ 	.word	0x000000ff
        /*019c*/ 	.word	0x000000a8
        /*01a0*/ 	.short	0x0100
        /*01a2*/ 	.byte	0x09
	.zero		1


	//   ....[10]....
        /*01a4*/ 	.word	0x00000680
        /*01a8*/ 	.word	0x000000ff
        /*01ac*/ 	.word	0x00000028
        /*01b0*/ 	.short	0x0100
        /*01b2*/ 	.byte	0x09
	.zero		1


	//   ....[11]....
        /*01b4*/ 	.word	0x00000690
        /*01b8*/ 	.word	0x000000ff
        /*01bc*/ 	.word	0x000000b0
        /*01c0*/ 	.short	0x0100
        /*01c2*/ 	.byte	0x09
	.zero		1


	//   ....[12]....
        /*01c4*/ 	.word	0x000006a0
        /*01c8*/ 	.word	0x000000ff
        /*01cc*/ 	.word	0x00000030
        /*01d0*/ 	.short	0x0100
        /*01d2*/ 	.byte	0x09
	.zero		1


	//   ....[13]....
        /*01d4*/ 	.word	0x000006b0
        /*01d8*/ 	.word	0x000000ff
        /*01dc*/ 	.word	0x000000b8
        /*01e0*/ 	.short	0x0100
        /*01e2*/ 	.byte	0x09
	.zero		1


	//   ....[14]....
        /*01e4*/ 	.word	0x000006c0
        /*01e8*/ 	.word	0x000000ff
        /*01ec*/ 	.word	0x00000038
        /*01f0*/ 	.short	0x0100
        /*01f2*/ 	.byte	0x09
	.zero		1


	//   ....[15]....
        /*01f4*/ 	.word	0x000006d0
        /*01f8*/ 	.word	0x000000ff
        /*01fc*/ 	.word	0x000000c0
        /*0200*/ 	.short	0x0100
        /*0202*/ 	.byte	0x09
	.zero		1


	//   ....[16]....
        /*0204*/ 	.word	0x000006e0
        /*0208*/ 	.word	0x000000ff
        /*020c*/ 	.word	0x00000040
        /*0210*/ 	.short	0x0100
        /*0212*/ 	.byte	0x09
	.zero		1


	//   ....[17]....
        /*0214*/ 	.word	0x000006f0
        /*0218*/ 	.word	0x000000ff
        /*021c*/ 	.word	0x000000c8
        /*0220*/ 	.short	0x0100
        /*0222*/ 	.byte	0x09
	.zero		1


	//   ....[18]....
        /*0224*/ 	.word	0x00000700
        /*0228*/ 	.word	0x000000ff
        /*022c*/ 	.word	0x00000048
        /*0230*/ 	.short	0x0100
        /*0232*/ 	.byte	0x09
	.zero		1


	//   ....[19]....
        /*0234*/ 	.word	0x00000710
        /*0238*/ 	.word	0x000000ff
        /*023c*/ 	.word	0x000000d0
        /*0240*/ 	.short	0x0100
        /*0242*/ 	.byte	0x09
	.zero		1


	//   ....[20]....
        /*0244*/ 	.word	0x00000720
        /*0248*/ 	.word	0x000000ff
        /*024c*/ 	.word	0x00000050
        /*0250*/ 	.short	0x0100
        /*0252*/ 	.byte	0x09
	.zero		1


	//   ....[21]....
        /*0254*/ 	.word	0x00000730
        /*0258*/ 	.word	0x000000ff
        /*025c*/ 	.word	0x000000d8
        /*0260*/ 	.short	0x0100
        /*0262*/ 	.byte	0x09
	.zero		1


	//   ....[22]....
        /*0264*/ 	.word	0x00000740
        /*0268*/ 	.word	0x000000ff
        /*026c*/ 	.word	0x00000058
        /*0270*/ 	.short	0x0100
        /*0272*/ 	.byte	0x09
	.zero		1


	//   ....[23]....
        /*0274*/ 	.word	0x00000750
        /*0278*/ 	.word	0x000000ff
        /*027c*/ 	.word	0x000000e0
        /*0280*/ 	.short	0x0100
        /*0282*/ 	.byte	0x09
	.zero		1


	//   ....[24]....
        /*0284*/ 	.word	0x00000760
        /*0288*/ 	.word	0x000000ff
        /*028c*/ 	.word	0x00000060
        /*0290*/ 	.short	0x0100
        /*0292*/ 	.byte	0x09
	.zero		1


	//   ....[25]....
        /*0294*/ 	.word	0x00000770
        /*0298*/ 	.word	0x000000ff
        /*029c*/ 	.word	0x000000e8
        /*02a0*/ 	.short	0x0100
        /*02a2*/ 	.byte	0x09
	.zero		1


	//   ....[26]....
        /*02a4*/ 	.word	0x00000780
        /*02a8*/ 	.word	0x000000ff
        /*02ac*/ 	.word	0x00000068
        /*02b0*/ 	.short	0x0100
        /*02b2*/ 	.byte	0x09
	.zero		1


	//   ....[27]....
        /*02b4*/ 	.word	0x00000790
        /*02b8*/ 	.word	0x000000ff
        /*02bc*/ 	.word	0x000000f0
        /*02c0*/ 	.short	0x0100
        /*02c2*/ 	.byte	0x09
	.zero		1


	//   ....[28]....
        /*02c4*/ 	.word	0x000007a0
        /*02c8*/ 	.word	0x000000ff
        /*02cc*/ 	.word	0x00000070
        /*02d0*/ 	.short	0x0100
        /*02d2*/ 	.byte	0x09
	.zero		1


	//   ....[29]....
        /*02d4*/ 	.word	0x000007b0
        /*02d8*/ 	.word	0x000000ff
        /*02dc*/ 	.word	0x000000f8
        /*02e0*/ 	.short	0x0100
        /*02e2*/ 	.byte	0x09
	.zero		1


	//   ....[30]....
        /*02e4*/ 	.word	0x000007c0
        /*02e8*/ 	.word	0x000000ff
        /*02ec*/ 	.word	0x00000078
        /*02f0*/ 	.short	0x0100
        /*02f2*/ 	.byte	0x09
	.zero		1


	//   ....[31]....
        /*02f4*/ 	.word	0x000007d0
        /*02f8*/ 	.word	0x000000ff
        /*02fc*/ 	.word	0x00000100
        /*0300*/ 	.short	0x0100
        /*0302*/ 	.byte	0x09
	.zero		1


	//   ....[32]....
        /*0304*/ 	.word	0x000007e0
        /*0308*/ 	.word	0x000000ff
        /*030c*/ 	.word	0x00000080
        /*0310*/ 	.short	0x0100
        /*0312*/ 	.byte	0x09
	.zero		1


	//   ....[33]....
        /*0314*/ 	.word	0x000007f0
        /*0318*/ 	.word	0x000000ff
        /*031c*/ 	.word	0x00000108
        /*0320*/ 	.short	0x0100
        /*0322*/ 	.byte	0x09
	.zero		1


	//   ....[34]....
        /*0324*/ 	.word	0x00000920
        /*0328*/ 	.word	0x000000ff
        /*032c*/ 	.word	0x00000110
        /*0330*/ 	.short	0x0100
        /*0332*/ 	.byte	0x0a
	.zero		1


	//   ....[35]....
        /*0334*/ 	.word	0x00000930
        /*0338*/ 	.word	0x000000ff
        /*033c*/ 	.word	0x00000128
        /*0340*/ 	.short	0x0100
        /*0342*/ 	.byte	0x0a
	.zero		1


	//   ....[36]....
        /*0344*/ 	.word	0x00000940
        /*0348*/ 	.word	0x000000ff
        /*034c*/ 	.word	0x00000118
        /*0350*/ 	.short	0x0100
        /*0352*/ 	.byte	0x0a
	.zero		1


	//   ....[37]....
        /*0354*/ 	.word	0x00000950
        /*0358*/ 	.word	0x000000ff
        /*035c*/ 	.word	0x00000130
        /*0360*/ 	.short	0x0100
        /*0362*/ 	.byte	0x0a
	.zero		1


	//   ....[38]....
        /*0364*/ 	.word	0x00000960
        /*0368*/ 	.word	0x000000ff
        /*036c*/ 	.word	0x00000120
        /*0370*/ 	.short	0x0100
        /*0372*/ 	.byte	0x0a
	.zero		1


	//   ....[39]....
        /*0374*/ 	.word	0x00000970
        /*0378*/ 	.word	0x000000ff
        /*037c*/ 	.word	0x00000138
        /*0380*/ 	.short	0x0100
        /*0382*/ 	.byte	0x0a
	.zero		1


	//   ....[40]....
        /*0384*/ 	.word	0x00000a50
        /*0388*/ 	.word	0x000000ff
        /*038c*/ 	.word	0x00000140
        /*0390*/ 	.short	0x0100
        /*0392*/ 	.byte	0x09
	.zero		1


	//   ....[41]....
        /*0394*/ 	.word	0x00000a60
        /*0398*/ 	.word	0x000000ff
        /*039c*/ 	.word	0x00000148
        /*03a0*/ 	.short	0x0100
        /*03a2*/ 	.byte	0x09
	.zero		1


	//   ....[42]....
        /*03a4*/ 	.word	0x00000b90
        /*03a8*/ 	.word	0x000000ff
        /*03ac*/ 	.word	0x00000150
        /*03b0*/ 	.short	0x0100
        /*03b2*/ 	.byte	0x09
	.zero		1


	//   ....[43]....
        /*03b4*/ 	.word	0x00000ba0
        /*03b8*/ 	.word	0x000000ff
        /*03bc*/ 	.word	0x00000160
        /*03c0*/ 	.short	0x0100
        /*03c2*/ 	.byte	0x09
	.zero		1


	//   ....[44]....
        /*03c4*/ 	.word	0x00000bb0
        /*03c8*/ 	.word	0x000000ff
        /*03cc*/ 	.word	0x00000158
        /*03d0*/ 	.short	0x0100
        /*03d2*/ 	.byte	0x09
	.zero		1


	//   ....[45]....
        /*03d4*/ 	.word	0x00000bc0
        /*03d8*/ 	.word	0x000000ff
        /*03dc*/ 	.word	0x00000168
        /*03e0*/ 	.short	0x0100
        /*03e2*/ 	.byte	0x09
	.zero		1


	//   ....[46]....
        /*03e4*/ 	.word	0x00000ce0
        /*03e8*/ 	.word	0x000000ff
        /*03ec*/ 	.word	0x00000170
        /*03f0*/ 	.short	0x0100
        /*03f2*/ 	.byte	0x0a
	.zero		1


	//   ....[47]....
        /*03f4*/ 	.word	0x00000cf0
        /*03f8*/ 	.word	0x000000ff
        /*03fc*/ 	.word	0x00000190
        /*0400*/ 	.short	0x0100
        /*0402*/ 	.byte	0x0a
	.zero		1


	//   ....[48]....
        /*0404*/ 	.word	0x00000d00
        /*0408*/ 	.word	0x000000ff
        /*040c*/ 	.word	0x00000178
        /*0410*/ 	.short	0x0100
        /*0412*/ 	.byte	0x0a
	.zero		1


	//   ....[49]....
        /*0414*/ 	.word	0x00000d10
        /*0418*/ 	.word	0x000000ff
        /*041c*/ 	.word	0x00000198
        /*0420*/ 	.short	0x0100
        /*0422*/ 	.byte	0x0a
	.zero		1


	//   ....[50]....
        /*0424*/ 	.word	0x00000d20
        /*0428*/ 	.word	0x000000ff
        /*042c*/ 	.word	0x00000180
        /*0430*/ 	.short	0x0100
        /*0432*/ 	.byte	0x0a
	.zero		1


	//   ....[51]....
        /*0434*/ 	.word	0x00000d30
        /*0438*/ 	.word	0x000000ff
        /*043c*/ 	.word	0x000001a0
        /*0440*/ 	.short	0x0100
        /*0442*/ 	.byte	0x0a
	.zero		1


	//   ....[52]....
        /*0444*/ 	.word	0x00000d40
        /*0448*/ 	.word	0x000000ff
        /*044c*/ 	.word	0x00000188
        /*0450*/ 	.short	0x0100
        /*0452*/ 	.byte	0x0a
	.zero		1


	//   ....[53]....
        /*0454*/ 	.word	0x00000d50
        /*0458*/ 	.word	0x000000ff
        /*045c*/ 	.word	0x000001a8
        /*0460*/ 	.short	0x0100
        /*0462*/ 	.byte	0x0a
	.zero		1


	//   ....[54]....
        /*0464*/ 	.word	0x00000e40
        /*0468*/ 	.word	0x000000ff
        /*046c*/ 	.word	0x000001b0
        /*0470*/ 	.short	0x0100
        /*0472*/ 	.byte	0x09
	.zero		1


	//   ....[55]....
        /*0474*/ 	.word	0x00000e50
        /*0478*/ 	.word	0x000000ff
        /*047c*/ 	.word	0x000001c0
        /*0480*/ 	.short	0x0100
        /*0482*/ 	.byte	0x09
	.zero		1


	//   ....[56]....
        /*0484*/ 	.word	0x00000e60
        /*0488*/ 	.word	0x000000ff
        /*048c*/ 	.word	0x000001b8
        /*0490*/ 	.short	0x0100
        /*0492*/ 	.byte	0x09
	.zero		1


	//   ....[57]....
        /*0494*/ 	.word	0x00000e70
        /*0498*/ 	.word	0x000000ff
        /*049c*/ 	.word	0x000001c8
        /*04a0*/ 	.short	0x0100
        /*04a2*/ 	.byte	0x09
	.zero		1


	//   ....[58]....
        /*04a4*/ 	.word	0x00000f60
        /*04a8*/ 	.word	0x000000ff
        /*04ac*/ 	.word	0x000001d0
        /*04b0*/ 	.short	0x0100
        /*04b2*/ 	.byte	0x08
	.zero		1


	//   ....[59]....
        /*04b4*/ 	.word	0x00001950
        /*04b8*/ 	.word	0x00000003
        /*04bc*/ 	.word	0x000001c0
        /*04c0*/ 	.short	0x010a
        /*04c2*/ 	.byte	0xff
	.zero		1


	//   ....[60]....
        /*04c4*/ 	.word	0x00001980
        /*04c8*/ 	.word	0x00000003
        /*04cc*/ 	.word	0x000001b0
        /*04d0*/ 	.short	0x0101
        /*04d2*/ 	.byte	0xff
	.zero		1


	//   ....[61]....
        /*04d4*/ 	.word	0x00001a80
        /*04d8*/ 	.word	0x000000ff
        /*04dc*/ 	.word	0x00000088
        /*04e0*/ 	.short	0x010a
        /*04e2*/ 	.byte	0x08
	.zero		1


	//   ....[62]....
        /*04e4*/ 	.word	0x00001b50
        /*04e8*/ 	.word	0x000000ff
        /*04ec*/ 	.word	0x00000088
        /*04f0*/ 	.short	0x010a
        /*04f2*/ 	.byte	0x21
	.zero		1


	//   ....[63]....
        /*04f4*/ 	.word	0x00001d00
        /*04f8*/ 	.word	0x000000ff
        /*04fc*/ 	.word	0x00000088
        /*0500*/ 	.short	0x010a
        /*0502*/ 	.byte	0x08
	.zero		1


	//   ....[64]....
        /*0504*/ 	.word	0x00001e20
        /*0508*/ 	.word	0x000000ff
        /*050c*/ 	.word	0x00000148
        /*0510*/ 	.short	0x0101
        /*0512*/ 	.byte	0x07
	.zero		1


	//   ....[65]....
        /*0514*/ 	.word	0x00001e30
        /*0518*/ 	.word	0x000000ff
        /*051c*/ 	.word	0x00000088
        /*0520*/ 	.short	0x010a
        /*0522*/ 	.byte	0x08
	.zero		1


	//   ....[66]....
        /*0524*/ 	.word	0x00001eb0
        /*0528*/ 	.word	0x000000ff
        /*052c*/ 	.word	0x00000088
        /*0530*/ 	.short	0x010a
        /*0532*/ 	.byte	0x11
	.zero		1


	//   ....[67]....
        /*0534*/ 	.word	0x00002040
        /*0538*/ 	.word	0x000000ff
        /*053c*/ 	.word	0x00000088
        /*0540*/ 	.short	0x010a
        /*0542*/ 	.byte	0x08
	.zero		1


	//   ....[68]....
        /*0544*/ 	.word	0x00002190
        /*0548*/ 	.word	0x00000002
        /*054c*/ 	.word	0x00000150
        /*0550*/ 	.short	0x010a
        /*0552*/ 	.byte	0xff
	.zero		1


	//   ....[69]....
        /*0554*/ 	.word	0x00002250
        /*0558*/ 	.word	0x00000002
        /*055c*/ 	.word	0x00000000
        /*0560*/ 	.short	0x0101
        /*0562*/ 	.byte	0xff
	.zero		1


	//   ....[70]....
        /*0564*/ 	.word	0x000027b0
        /*0568*/ 	.word	0x000000ff
        /*056c*/ 	.word	0x00000000
        /*0570*/ 	.short	0x010a
        /*0572*/ 	.byte	0x04
	.zero		1


	//   ....[71]....
        /*0574*/ 	.word	0x00002840
        /*0578*/ 	.word	0x000000ff
        /*057c*/ 	.word	0x00000000
        /*0580*/ 	.short	0x010a
        /*0582*/ 	.byte	0x04
	.zero		1


	//   ....[72]....
        /*0584*/ 	.word	0x000028d0
        /*0588*/ 	.word	0x000000ff
        /*058c*/ 	.word	0x00000000
        /*0590*/ 	.short	0x010a
        /*0592*/ 	.byte	0x04
	.zero		1


	//   ....[73]....
        /*0594*/ 	.word	0x00002960
        /*0598*/ 	.word	0x000000ff
        /*059c*/ 	.word	0x00000000
        /*05a0*/ 	.short	0x010a
        /*05a2*/ 	.byte	0x04
	.zero		1


	//   ....[74]....
        /*05a4*/ 	.word	0x000029f0
        /*05a8*/ 	.word	0x000000ff
        /*05ac*/ 	.word	0x00000000
        /*05b0*/ 	.short	0x010a
        /*05b2*/ 	.byte	0x04
	.zero		1


	//   ....[75]....
        /*05b4*/ 	.word	0x00002a80
        /*05b8*/ 	.word	0x000000ff
        /*05bc*/ 	.word	0x00000000
        /*05c0*/ 	.short	0x010a
        /*05c2*/ 	.byte	0x04
	.zero		1


	//   ....[76]....
        /*05c4*/ 	.word	0x00002b10
        /*05c8*/ 	.word	0x000000ff
        /*05cc*/ 	.word	0x00000000
        /*05d0*/ 	.short	0x010a
        /*05d2*/ 	.byte	0x04
	.zero		1


	//   ....[77]....
        /*05d4*/ 	.word	0x00002ba0
        /*05d8*/ 	.word	0x000000ff
        /*05dc*/ 	.word	0x00000000
        /*05e0*/ 	.short	0x010a
        /*05e2*/ 	.byte	0x04
	.zero		1


	//   ....[78]....
        /*05e4*/ 	.word	0x00002c30
        /*05e8*/ 	.word	0x000000ff
        /*05ec*/ 	.word	0x00000000
        /*05f0*/ 	.short	0x010a
        /*05f2*/ 	.byte	0x04
	.zero		1


	//   ....[79]....
        /*05f4*/ 	.word	0x00002cc0
        /*05f8*/ 	.word	0x000000ff
        /*05fc*/ 	.word	0x00000000
        /*0600*/ 	.short	0x010a
        /*0602*/ 	.byte	0x04
	.zero		1


	//   ....[80]....
        /*0604*/ 	.word	0x00002d50
        /*0608*/ 	.word	0x000000ff
        /*060c*/ 	.word	0x00000000
        /*0610*/ 	.short	0x010a
        /*0612*/ 	.byte	0x04
	.zero		1


	//   ....[81]....
        /*0614*/ 	.word	0x00002de0
        /*0618*/ 	.word	0x000000ff
        /*061c*/ 	.word	0x00000000
        /*0620*/ 	.short	0x010a
        /*0622*/ 	.byte	0x04
	.zero		1


	//   ....[82]....
        /*0624*/ 	.word	0x00002e70
        /*0628*/ 	.word	0x000000ff
        /*062c*/ 	.word	0x00000000
        /*0630*/ 	.short	0x010a
        /*0632*/ 	.byte	0x04
	.zero		1


	//   ....[83]....
        /*0634*/ 	.word	0x00002f00
        /*0638*/ 	.word	0x000000ff
        /*063c*/ 	.word	0x00000000
        /*0640*/ 	.short	0x010a
        /*0642*/ 	.byte	0x04
	.zero		1


	//   ....[84]....
        /*0644*/ 	.word	0x00002f90
        /*0648*/ 	.word	0x000000ff
        /*064c*/ 	.word	0x00000000
        /*0650*/ 	.short	0x010a
        /*0652*/ 	.byte	0x04
	.zero		1


	//   ....[85]....
        /*0654*/ 	.word	0x00003020
        /*0658*/ 	.word	0x000000ff
        /*065c*/ 	.word	0x00000000
        /*0660*/ 	.short	0x010a
        /*0662*/ 	.byte	0x04
	.zero		1


	//   ....[86]....
        /*0664*/ 	.word	0x000030c0
        /*0668*/ 	.word	0x00000000
        /*066c*/ 	.word	0x00000000
        /*0670*/ 	.short	0x010a
        /*0672*/ 	.byte	0xff
	.zero		1


	//   ....[87]....
        /*0674*/ 	.word	0x000031f0
        /*0678*/ 	.word	0x00000000
        /*067c*/ 	.word	0x000001b0
        /*0680*/ 	.short	0x010a
        /*0682*/ 	.byte	0xff
	.zero		1


	//   ....[88]....
        /*0684*/ 	.word	0x00003260
        /*0688*/ 	.word	0x00000004
        /*068c*/ 	.word	0x00000000
        /*0690*/ 	.short	0x0101
        /*0692*/ 	.byte	0xff
	.zero		1


	//   ....[89]....
        /*0694*/ 	.word	0x00003280
        /*0698*/ 	.word	0x000000ff
        /*069c*/ 	.word	0x00000160
        /*06a0*/ 	.short	0x010a
        /*06a2*/ 	.byte	0x05
	.zero		1


	//   ....[90]....
        /*06a4*/ 	.word	0x000033a0
        /*06a8*/ 	.word	0x00000000
        /*06ac*/ 	.word	0x00000150
        /*06b0*/ 	.short	0x010a
        /*06b2*/ 	.byte	0xff
	.zero		1


	//   ....[91]....
        /*06b4*/ 	.word	0x000034a0
        /*06b8*/ 	.word	0x00000000
        /*06bc*/ 	.word	0x00000000
        /*06c0*/ 	.short	0x0101
        /*06c2*/ 	.byte	0xff
	.zero		1


	//   ....[92]....
        /*06c4*/ 	.word	0x00003530
        /*06c8*/ 	.word	0x000000ff
        /*06cc*/ 	.word	0x00000160
        /*06d0*/ 	.short	0x0106
        /*06d2*/ 	.byte	0x05
	.zero		1


	//   ....[93]....
        /*06d4*/ 	.word	0x00003550
        /*06d8*/ 	.word	0x000000ff
        /*06dc*/ 	.word	0x00000160
        /*06e0*/ 	.short	0x010a
        /*06e2*/ 	.byte	0x05
	.zero		1


	//   ....[94]....
        /*06e4*/ 	.word	0x000035e0
        /*06e8*/ 	.word	0x000000ff
        /*06ec*/ 	.word	0x00000160
        /*06f0*/ 	.short	0x0106
        /*06f2*/ 	.byte	0x04
	.zero		1


	//   ....[95]....
        /*06f4*/ 	.word	0x00003620
        /*06f8*/ 	.word	0x00000000
        /*06fc*/ 	.word	0x00000160
        /*0700*/ 	.short	0x010a
        /*0702*/ 	.byte	0xff
	.zero		1


	//   ....[96]....
        /*0704*/ 	.word	0x00003860
        /*0708*/ 	.word	0x000000ff
        /*070c*/ 	.word	0x00000008
        /*0710*/ 	.short	0x010a
        /*0712*/ 	.byte	0x07
	.zero		1


	//   ....[97]....
        /*0714*/ 	.word	0x00003880
        /*0718*/ 	.word	0x000000ff
        /*071c*/ 	.word	0x00000008
        /*0720*/ 	.short	0x010a
        /*0722*/ 	.byte	0x07
	.zero		1


	//   ....[98]....
        /*0724*/ 	.word	0x00003a10
        /*0728*/ 	.word	0x000000ff
        /*072c*/ 	.word	0x00000008
        /*0730*/ 	.short	0x010a
        /*0732*/ 	.byte	0x07
	.zero		1


	//   ....[99]....
        /*0734*/ 	.word	0x00003a30
        /*0738*/ 	.word	0x000000ff
        /*073c*/ 	.word	0x00000008
        /*0740*/ 	.short	0x010a
        /*0742*/ 	.byte	0x07
	.zero		1


	//   ....[100]....
        /*0744*/ 	.word	0x00003af0
        /*0748*/ 	.word	0x000000ff
        /*074c*/ 	.word	0x00000000
        /*0750*/ 	.short	0x0101
        /*0752*/ 	.byte	0x06
	.zero		1


	//   ....[101]....
        /*0754*/ 	.word	0x00003e30
        /*0758*/ 	.word	0x00000000
        /*075c*/ 	.word	0x00000150
        /*0760*/ 	.short	0x010a
        /*0762*/ 	.byte	0xff
	.zero		1


	//   ....[102]....
        /*0764*/ 	.word	0x00003ef0
        /*0768*/ 	.word	0x00000000
        /*076c*/ 	.word	0x00000000
        /*0770*/ 	.short	0x0101
        /*0772*/ 	.byte	0xff
	.zero		1


	//   ....[103]....
        /*0774*/ 	.word	0x00003fb0
        /*0778*/ 	.word	0x000000ff
        /*077c*/ 	.word	0x00000000
        /*0780*/ 	.short	0x010a
        /*0782*/ 	.byte	0x08
	.zero		1


	//   ....[104]....
        /*0784*/ 	.word	0x00003fc0
        /*0788*/ 	.word	0x000000ff
        /*078c*/ 	.word	0x00000190
        /*0790*/ 	.short	0x010a
        /*0792*/ 	.byte	0x09
	.zero		1


	//   ....[105]....
        /*0794*/ 	.word	0x00004070
        /*0798*/ 	.word	0x000000ff
        /*079c*/ 	.word	0x00000000
        /*07a0*/ 	.short	0x010a
        /*07a2*/ 	.byte	0x08
	.zero		1


	//   ....[106]....
        /*07a4*/ 	.word	0x000041a0
        /*07a8*/ 	.word	0x000000ff
        /*07ac*/ 	.word	0x00000000
        /*07b0*/ 	.short	0x010a
        /*07b2*/ 	.byte	0x1e
	.zero		1


	//   ....[107]....
        /*07b4*/ 	.word	0x000044a0
        /*07b8*/ 	.word	0x000000ff
        /*07bc*/ 	.word	0x00000000
        /*07c0*/ 	.short	0x010a
        /*07c2*/ 	.byte	0x08
	.zero		1


	//   ....[108]....
        /*07c4*/ 	.word	0x00004530
        /*07c8*/ 	.word	0x000000ff
        /*07cc*/ 	.word	0x00000000
        /*07d0*/ 	.short	0x010a
        /*07d2*/ 	.byte	0x08
	.zero		1


	//   ....[109]....
        /*07d4*/ 	.word	0x000045c0
        /*07d8*/ 	.word	0x000000ff
        /*07dc*/ 	.word	0x00000000
        /*07e0*/ 	.short	0x010a
        /*07e2*/ 	.byte	0x08
	.zero		1


	//   ....[110]....
        /*07e4*/ 	.word	0x00004660
        /*07e8*/ 	.word	0x00000000
        /*07ec*/ 	.word	0x00000000
        /*07f0*/ 	.short	0x010a
        /*07f2*/ 	.byte	0xff
	.zero		1


	//   ....[111]....
        /*07f4*/ 	.word	0x000046a0
        /*07f8*/ 	.word	0x00000000
        /*07fc*/ 	.word	0x00000000
        /*0800*/ 	.short	0x010a
        /*0802*/ 	.byte	0xff
	.zero		1


	//   ....[112]....
        /*0804*/ 	.word	0x00004710
        /*0808*/ 	.word	0x000000ff
        /*080c*/ 	.word	0x00000000
        /*0810*/ 	.short	0x0101
        /*0812*/ 	.byte	0x05
	.zero		1


	//   ....[113]....
        /*0814*/ 	.word	0x00004750
        /*0818*/ 	.word	0x000000ff
        /*081c*/ 	.word	0x000001d0
        /*0820*/ 	.short	0x010a
        /*0822*/ 	.byte	0x07
	.zero		1


	//   ....[114]....
        /*0824*/ 	.word	0x000047a0
        /*0828*/ 	.word	0x000000ff
        /*082c*/ 	.word	0x00000000
        /*0830*/ 	.short	0x0101
        /*0832*/ 	.byte	0x05
	.zero		1


	//   ....[115]....
        /*0834*/ 	.word	0x00004bb0
        /*0838*/ 	.word	0x00000000
        /*083c*/ 	.word	0x00000150
        /*0840*/ 	.short	0x010a
        /*0842*/ 	.byte	0xff
	.zero		1


	//   ....[116]....
        /*0844*/ 	.word	0x00004c70
        /*0848*/ 	.word	0x00000000
        /*084c*/ 	.word	0x00000000
        /*0850*/ 	.short	0x0101
        /*0852*/ 	.byte	0xff
	.zero		1


	//   ....[117]....
        /*0854*/ 	.word	0x00004f90
        /*0858*/ 	.word	0x000000ff
        /*085c*/ 	.word	0x00000148
        /*0860*/ 	.short	0x010a
        /*0862*/ 	.byte	0x0d
	.zero		1


	//   ....[118]....
        /*0864*/ 	.word	0x000051b0
        /*0868*/ 	.word	0x000000ff
        /*086c*/ 	.word	0x00000128
        /*0870*/ 	.short	0x010a
        /*0872*/ 	.byte	0x10
	.zero		1


	//   ....[119]....
        /*0874*/ 	.word	0x00005460
        /*0878*/ 	.word	0x000000ff
        /*087c*/ 	.word	0x00000110
        /*0880*/ 	.short	0x010b
        /*0882*/ 	.byte	0x10
	.zero		1


	//   ....[120]....
        /*0884*/ 	.word	0x000054e0
        /*0888*/ 	.word	0x000000ff
        /*088c*/ 	.word	0x00000000
        /*0890*/ 	.short	0x0101
        /*0892*/ 	.byte	0x11
	.zero		1


	//   ....[121]....
        /*0894*/ 	.word	0x00005520
        /*0898*/ 	.word	0x000000ff
        /*089c*/ 	.word	0x00000128
        /*08a0*/ 	.short	0x010a
        /*08a2*/ 	.byte	0x0e
	.zero		1


	//   ....[122]....
        /*08a4*/ 	.word	0x00005760
        /*08a8*/ 	.word	0x000000ff
        /*08ac*/ 	.word	0x00000110
        /*08b0*/ 	.short	0x010b
        /*08b2*/ 	.byte	0x0e
	.zero		1


	//   ....[123]....
        /*08b4*/ 	.word	0x000057d0
        /*08b8*/ 	.word	0x000000ff
        /*08bc*/ 	.word	0x00000000
        /*08c0*/ 	.short	0x0101
        /*08c2*/ 	.byte	0x15
	.zero		1


	//   ....[124]....
        /*08c4*/ 	.word	0x00005820
        /*08c8*/ 	.word	0x000000ff
        /*08cc*/ 	.word	0x00000000
        /*08d0*/ 	.short	0x010a
        /*08d2*/ 	.byte	0x04
	.zero		1


	//   ....[125]....
        /*08d4*/ 	.word	0x000058b0
        /*08d8*/ 	.word	0x000000ff
        /*08dc*/ 	.word	0x00000000
        /*08e0*/ 	.short	0x010a
        /*08e2*/ 	.byte	0x04
	.zero		1


	//   ....[126]....
        /*08e4*/ 	.word	0x00005950
        /*08e8*/ 	.word	0x00000000
        /*08ec*/ 	.word	0x00000000
        /*08f0*/ 	.short	0x010a
        /*08f2*/ 	.byte	0xff
	.zero		1


	//   ....[127]....
        /*08f4*/ 	.word	0x00005c20
        /*08f8*/ 	.word	0x00000000
        /*08fc*/ 	.word	0x00000150
        /*0900*/ 	.short	0x010a
        /*0902*/ 	.byte	0xff
	.zero		1


	//   ....[128]....
        /*0904*/ 	.word	0x00005ce0
        /*0908*/ 	.word	0x00000000
        /*090c*/ 	.word	0x00000000
        /*0910*/ 	.short	0x0101
        /*0912*/ 	.byte	0xff
	.zero		1


	//   ....[129]....
        /*0914*/ 	.word	0x000067c0
        /*0918*/ 	.word	0x00000005
        /*091c*/ 	.word	0x00000110
        /*0920*/ 	.short	0x010a
        /*0922*/ 	.byte	0xff
	.zero		1


	//   ....[130]....
        /*0924*/ 	.word	0x00006820
        /*0928*/ 	.word	0x00000007
        /*092c*/ 	.word	0x00000170
        /*0930*/ 	.short	0x010a
        /*0932*/ 	.byte	0xff
	.zero		1


	//   ....[131]....
        /*0934*/ 	.word	0x00006a90
        /*0938*/ 	.word	0x00000005
        /*093c*/ 	.word	0x00000110
        /*0940*/ 	.short	0x010a
        /*0942*/ 	.byte	0xff
	.zero		1


	//   ....[132]....
        /*0944*/ 	.word	0x00006c10
        /*0948*/ 	.word	0x00000076
        /*094c*/ 	.word	0x00000170
        /*0950*/ 	.short	0x010a
        /*0952*/ 	.byte	0xff
	.zero		1


	//   ....[133]....
        /*0954*/ 	.word	0x00006e70
        /*0958*/ 	.word	0x00000076
        /*095c*/ 	.word	0x00000000
        /*0960*/ 	.short	0x0101
        /*0962*/ 	.byte	0xff
	.zero		1


	//   ....[134]....
        /*0964*/ 	.word	0x00008f20
        /*0968*/ 	.word	0x00000000
        /*096c*/ 	.word	0x00000000
        /*0970*/ 	.short	0x0101
        /*0972*/ 	.byte	0xff
	.zero		1


	//   ....[135]....
        /*0974*/ 	.word	0x00008fe0
        /*0978*/ 	.word	0x00000003
        /*097c*/ 	.word	0x00000110
        /*0980*/ 	.short	0x010a
        /*0982*/ 	.byte	0xff
	.zero		1


	//   ....[136]....
        /*0984*/ 	.word	0x00009260
        /*0988*/ 	.word	0x00000000
        /*098c*/ 	.word	0x00000000
        /*0990*/ 	.short	0x0101
        /*0992*/ 	.byte	0xff
	.zero		1


	//   ....[137]....
        /*0994*/ 	.word	0x00009280
        /*0998*/ 	.word	0x00000003
        /*099c*/ 	.word	0x000001c0
        /*09a0*/ 	.short	0x010a
        /*09a2*/ 	.byte	0xff
	.zero		1


	//   ....[138]....
        /*09a4*/ 	.word	0x000092e0
        /*09a8*/ 	.word	0x00000002
        /*09ac*/ 	.word	0x00000088
        /*09b0*/ 	.short	0x010a
        /*09b2*/ 	.byte	0xff
	.zero		1


	//   ....[139]....
        /*09b4*/ 	.word	0x00009340
        /*09b8*/ 	.word	0x00000002
        /*09bc*/ 	.word	0x00000088
        /*09c0*/ 	.short	0x010a
        /*09c2*/ 	.byte	0xff
	.zero		1


	//   ....[140]....
        /*09c4*/ 	.word	0x00009390
        /*09c8*/ 	.word	0x00000002
        /*09cc*/ 	.word	0x00000150
        /*09d0*/ 	.short	0x010a
        /*09d2*/ 	.byte	0xff
	.zero		1


	//   ....[141]....
        /*09d4*/ 	.word	0x000093f0
        /*09d8*/ 	.word	0x00000000
        /*09dc*/ 	.word	0x00000000
        /*09e0*/ 	.short	0x010a
        /*09e2*/ 	.byte	0xff
	.zero		1


	//   ....[142]....
        /*09e4*/ 	.word	0x00009450
        /*09e8*/ 	.word	0x00000000
        /*09ec*/ 	.word	0x00000000
        /*09f0*/ 	.short	0x010a
        /*09f2*/ 	.byte	0xff
	.zero		1


	//   ....[143]....
        /*09f4*/ 	.word	0x000094b0
        /*09f8*/ 	.word	0x00000000
        /*09fc*/ 	.word	0x00000000
        /*0a00*/ 	.short	0x010a
        /*0a02*/ 	.byte	0xff
	.zero		1


	//   ....[144]....
        /*0a04*/ 	.word	0x00009510
        /*0a08*/ 	.word	0x00000000
        /*0a0c*/ 	.word	0x00000000
        /*0a10*/ 	.short	0x010a
        /*0a12*/ 	.byte	0xff
	.zero		1


	//   ....[145]....
        /*0a14*/ 	.word	0x00009570
        /*0a18*/ 	.word	0x00000000
        /*0a1c*/ 	.word	0x00000000
        /*0a20*/ 	.short	0x010a
        /*0a22*/ 	.byte	0xff
	.zero		1


	//   ....[146]....
        /*0a24*/ 	.word	0x000095d0
        /*0a28*/ 	.word	0x00000000
        /*0a2c*/ 	.word	0x00000000
        /*0a30*/ 	.short	0x010a
        /*0a32*/ 	.byte	0xff
	.zero		1


	//   ....[147]....
        /*0a34*/ 	.word	0x00009630
        /*0a38*/ 	.word	0x00000000
        /*0a3c*/ 	.word	0x00000000
        /*0a40*/ 	.short	0x010a
        /*0a42*/ 	.byte	0xff
	.zero		1


	//   ....[148]....
        /*0a44*/ 	.word	0x00009690
        /*0a48*/ 	.word	0x00000000
        /*0a4c*/ 	.word	0x00000000
        /*0a50*/ 	.short	0x010a
        /*0a52*/ 	.byte	0xff
	.zero		1


	//   ....[149]....
        /*0a54*/ 	.word	0x000096f0
        /*0a58*/ 	.word	0x00000000
        /*0a5c*/ 	.word	0x00000000
        /*0a60*/ 	.short	0x010a
        /*0a62*/ 	.byte	0xff
	.zero		1


	//   ....[150]....
        /*0a64*/ 	.word	0x00009750
        /*0a68*/ 	.word	0x00000000
        /*0a6c*/ 	.word	0x00000000
        /*0a70*/ 	.short	0x010a
        /*0a72*/ 	.byte	0xff
	.zero		1


	//   ....[151]....
        /*0a74*/ 	.word	0x000097b0
        /*0a78*/ 	.word	0x00000000
        /*0a7c*/ 	.word	0x00000000
        /*0a80*/ 	.short	0x010a
        /*0a82*/ 	.byte	0xff
	.zero		1


	//   ....[152]....
        /*0a84*/ 	.word	0x00009810
        /*0a88*/ 	.word	0x00000000
        /*0a8c*/ 	.word	0x00000000
        /*0a90*/ 	.short	0x010a
        /*0a92*/ 	.byte	0xff
	.zero		1


	//   ....[153]....
        /*0a94*/ 	.word	0x00009870
        /*0a98*/ 	.word	0x00000000
        /*0a9c*/ 	.word	0x00000000
        /*0aa0*/ 	.short	0x010a
        /*0aa2*/ 	.byte	0xff
	.zero		1


	//   ....[154]....
        /*0aa4*/ 	.word	0x000098d0
        /*0aa8*/ 	.word	0x00000000
        /*0aac*/ 	.word	0x00000000
        /*0ab0*/ 	.short	0x010a
        /*0ab2*/ 	.byte	0xff
	.zero		1


	//   ....[155]....
        /*0ab4*/ 	.word	0x00009930
        /*0ab8*/ 	.word	0x00000000
        /*0abc*/ 	.word	0x00000000
        /*0ac0*/ 	.short	0x010a
        /*0ac2*/ 	.byte	0xff
	.zero		1


	//   ....[156]....
        /*0ac4*/ 	.word	0x00009990
        /*0ac8*/ 	.word	0x00000000
        /*0acc*/ 	.word	0x00000000
        /*0ad0*/ 	.short	0x010a
        /*0ad2*/ 	.byte	0xff
	.zero		1


	//   ....[157]....
        /*0ad4*/ 	.word	0x000099e0
        /*0ad8*/ 	.word	0x00000000
        /*0adc*/ 	.word	0x000001b0
        /*0ae0*/ 	.short	0x010a
        /*0ae2*/ 	.byte	0xff
	.zero		1


	//   ....[158]....
        /*0ae4*/ 	.word	0x00009a40
        /*0ae8*/ 	.word	0x00000000
        /*0aec*/ 	.word	0x00000160
        /*0af0*/ 	.short	0x010a
        /*0af2*/ 	.byte	0xff
	.zero		1


	//   ....[159]....
        /*0af4*/ 	.word	0x00009a90
        /*0af8*/ 	.word	0x00000000
        /*0afc*/ 	.word	0x00000150
        /*0b00*/ 	.short	0x010a
        /*0b02*/ 	.byte	0xff
	.zero		1


	//   ....[160]....
        /*0b04*/ 	.word	0x00009af0
        /*0b08*/ 	.word	0x00000000
        /*0b0c*/ 	.word	0x00000160
        /*0b10*/ 	.short	0x010a
        /*0b12*/ 	.byte	0xff
	.zero		1


	//   ....[161]....
        /*0b14*/ 	.word	0x00009b50
        /*0b18*/ 	.word	0x00000004
        /*0b1c*/ 	.word	0x00000008
        /*0b20*/ 	.short	0x010a
        /*0b22*/ 	.byte	0xff
	.zero		1


	//   ....[162]....
        /*0b24*/ 	.word	0x00009c30
        /*0b28*/ 	.word	0x00000002
        /*0b2c*/ 	.word	0x00000008
        /*0b30*/ 	.short	0x010a
        /*0b32*/ 	.byte	0xff
	.zero		1


	//   ....[163]....
        /*0b34*/ 	.word	0x00009c80
        /*0b38*/ 	.word	0x00000000
        /*0b3c*/ 	.word	0x00000150
        /*0b40*/ 	.short	0x010a
        /*0b42*/ 	.byte	0xff
	.zero		1


	//   ....[164]....
        /*0b44*/ 	.word	0x00009ce0
        /*0b48*/ 	.word	0x00000000
        /*0b4c*/ 	.word	0x00000190
        /*0b50*/ 	.short	0x010a
        /*0b52*/ 	.byte	0xff
	.zero		1


	//   ....[165]....
        /*0b54*/ 	.word	0x00009d40
        /*0b58*/ 	.word	0x00000000
        /*0b5c*/ 	.word	0x00000000
        /*0b60*/ 	.short	0x010a
        /*0b62*/ 	.byte	0xff
	.zero		1


	//   ....[166]....
        /*0b64*/ 	.word	0x00009da0
        /*0b68*/ 	.word	0x00000000
        /*0b6c*/ 	.word	0x00000000
        /*0b70*/ 	.short	0x010a
        /*0b72*/ 	.byte	0xff
	.zero		1


	//   ....[167]....
        /*0b74*/ 	.word	0x00009e00
        /*0b78*/ 	.word	0x00000000
        /*0b7c*/ 	.word	0x00000000
        /*0b80*/ 	.short	0x010a
        /*0b82*/ 	.byte	0xff
	.zero		1


	//   ....[168]....
        /*0b84*/ 	.word	0x00009e60
        /*0b88*/ 	.word	0x00000000
        /*0b8c*/ 	.word	0x00000000
        /*0b90*/ 	.short	0x010a
        /*0b92*/ 	.byte	0xff
	.zero		1


	//   ....[169]....
        /*0b94*/ 	.word	0x00009ec0
        /*0b98*/ 	.word	0x00000000
        /*0b9c*/ 	.word	0x000001d0
        /*0ba0*/ 	.short	0x010a
        /*0ba2*/ 	.byte	0xff
	.zero		1


	//   ....[170]....
        /*0ba4*/ 	.word	0x00009f10
        /*0ba8*/ 	.word	0x00000000
        /*0bac*/ 	.word	0x00000150
        /*0bb0*/ 	.short	0x010a
        /*0bb2*/ 	.byte	0xff
	.zero		1


	//   ....[171]....
        /*0bb4*/ 	.word	0x00009f70
        /*0bb8*/ 	.word	0x00000000
        /*0bbc*/ 	.word	0x00000148
        /*0bc0*/ 	.short	0x010a
        /*0bc2*/ 	.byte	0xff
	.zero		1


	//   ....[172]....
        /*0bc4*/ 	.word	0x00009fd0
        /*0bc8*/ 	.word	0x00000000
        /*0bcc*/ 	.word	0x00000128
        /*0bd0*/ 	.short	0x010a
        /*0bd2*/ 	.byte	0xff
	.zero		1


	//   ....[173]....
        /*0bd4*/ 	.word	0x0000a030
        /*0bd8*/ 	.word	0x00000003
        /*0bdc*/ 	.word	0x00000128
        /*0be0*/ 	.short	0x010a
        /*0be2*/ 	.byte	0xff
	.zero		1


	//   ....[174]....
        /*0be4*/ 	.word	0x0000a090
        /*0be8*/ 	.word	0x00000000
        /*0bec*/ 	.word	0x00000000
        /*0bf0*/ 	.short	0x010a
        /*0bf2*/ 	.byte	0xff
	.zero		1


	//   ....[175]....
        /*0bf4*/ 	.word	0x0000a0f0
        /*0bf8*/ 	.word	0x00000000
        /*0bfc*/ 	.word	0x00000000
        /*0c00*/ 	.short	0x010a
        /*0c02*/ 	.byte	0xff
	.zero		1


	//   ....[176]....
        /*0c04*/ 	.word	0x0000a140
        /*0c08*/ 	.word	0x00000000
        /*0c0c*/ 	.word	0x00000150
        /*0c10*/ 	.short	0x010a
        /*0c12*/ 	.byte	0xff
	.zero		1


	//   ....[177]....
        /*0c14*/ 	.word	0x0000a190
        /*0c18*/ 	.word	0x00000005
        /*0c1c*/ 	.word	0x00000110
        /*0c20*/ 	.short	0x010a
        /*0c22*/ 	.byte	0xff
	.zero		1


	//   ....[178]....
        /*0c24*/ 	.word	0x0000a1e0
        /*0c28*/ 	.word	0x00000076
        /*0c2c*/ 	.word	0x00000170
        /*0c30*/ 	.short	0x010a
        /*0c32*/ 	.byte	0xff
	.zero		1


	//----- nvinfo : EIATTR_NUM_MBARRIERS
	.align		4
.L_49:
        /*0c34*/ 	.byte	0x03, 0x38
        /*0c36*/ 	.short	0x003b


	//----- nvinfo : EIATTR_EXIT_INSTR_OFFSETS
	.align		4
        /*0c38*/ 	.byte	0x04, 0x1c
        /*0c3a*/ 	.short	(.L_51 - .L_50)


	//   ....[0]....
.L_50:
        /*0c3c*/ 	.word	0x000030f0


	//   ....[1]....
        /*0c40*/ 	.word	0x000035f0


	//   ....[2]....
        /*0c44*/ 	.word	0x00003650


	//   ....[3]....
        /*0c48*/ 	.word	0x000049d0


	//   ....[4]....
        /*0c4c*/ 	.word	0x00005980


	//   ....[5]....
        /*0c50*/ 	.word	0x000059c0


	//   ....[6]....
        /*0c54*/ 	.word	0x00009150


	//   ....[7]....
        /*0c58*/ 	.word	0x000091d0


	//   ....[8]....
        /*0c5c*/ 	.word	0x00009200


	//   ....[9]....
        /*0c60*/ 	.word	0x00009270


	//----- nvinfo : EIATTR_MAX_THREADS
	.align		4
.L_51:
        /*0c64*/ 	.byte	0x04, 0x05
        /*0c66*/ 	.short	(.L_53 - .L_52)
.L_52:
        /*0c68*/ 	.word	0x00000100
        /*0c6c*/ 	.word	0x00000001
        /*0c70*/ 	.word	0x00000001


	//----- nvinfo : EIATTR_CRS_STACK_SIZE
	.align		4
.L_53:
        /*0c74*/ 	.byte	0x04, 0x1e
        /*0c76*/ 	.short	(.L_55 - .L_54)
.L_54:
        /*0c78*/ 	.word	0x00000000


	//----- nvinfo : EIATTR_CBANK_PARAM_SIZE
	.align		4
.L_55:
        /*0c7c*/ 	.byte	0x03, 0x19
        /*0c7e*/ 	.short	0x0800


	//----- nvinfo : EIATTR_PARAM_CBANK
	.align		4
        /*0c80*/ 	.byte	0x04, 0x0a
        /*0c82*/ 	.short	(.L_57 - .L_56)
	.align		4
.L_56:
        /*0c84*/ 	.word	index@(.nv.constant0._ZN7cutlass13device_kernelINS_4gemm6kernel13GemmUniversalIN4cute5tupleIJiiiiEEENS1_10collective13CollectiveMmaINS1_35MainloopSm100TmaUmmaWarpSpecializedILi17ELi2ELi4ENS5_IJNS4_1CILi2EEENSA_ILi1EEESC_EEEEENS5_IJNSA_ILi128EEENSA_ILi64EEESG_EEENS_6half_tENS5_IJlSC_lEEESI_SJ_NS4_8TiledMMAINS4_8MMA_AtomIJNS4_26SM100_MMA_F16BF16_2x1SM_SSISI_SI_fLi128ELi64ELNS4_4UMMA5MajorE0ELSO_0ELNSN_7ScaleInE0ELSP_0EEEEEENS4_6LayoutINS5_IJSC_SC_SC_EEENS5_IJNSA_ILi0EEESU_SU_EEEEENS5_IJNS4_10UnderscoreESX_SX_EEEEENS4_18SM100_TMA_2SM_LOADENS4_14ComposedLayoutINS4_7SwizzleILi3ELi4ELi3EEENS4_18smem_ptr_flag_bitsILi16EEENSS_INS5_IJNSA_ILi8EEESG_EEENS5_IJSG_SC_EEEEEEEvNS4_8identityES10_S1A_vS1B_EENS_8epilogue10collective18CollectiveEpilogueINS1D_23Sm100TmaWarpSpecializedILi3ELi2ELi16ELb1ELb0EEEJNS5_IJSG_SG_SG_EEENS5_IJNSS_ISG_SC_EENSS_INS5_IJNSA_ILi16EEESB_EEENS5_IJSC_NSA_ILi32EEEEEEEEEEESI_SJ_SI_SJ_NS1D_6fusion15FusionCallbacksIS1H_NS1Q_13LinCombEltActINS1D_6thread4SiLuESI_fSI_fLNS_15FloatRoundStyleE2EEES1I_S1P_JEEENS4_5SM1004TMEM4LOAD26SM100_TMEM_LOAD_32dp32b16xENS4_13SM90_TMA_LOADENS11_INS12_ILi1ELi4ELi3EEES15_NSS_INS5_IJS16_S1K_EEENS5_IJS1K_SC_EEEEEEENS4_39AutoVectorizingCopyWithAssumedAlignmentILi128EEENS4_14SM90_TMA_STOREES27_S29_S29_EEEvvEEEEvNT_6ParamsE)
        /*0c88*/ 	.short	0x0380
        /*0c8a*/ 	.short	0x0800


	//----- nvinfo : EIATTR_SW_WAR
	.align		4
.L_57:
        /*0c8c*/ 	.byte	0x04, 0x36
        /*0c8e*/ 	.short	(.L_59 - .L_58)
.L_58:
        /*0c90*/ 	.word	0x00000008
.L_59:


//--------------------- .nv.callgraph             --------------------------
	.section	.nv.callgraph,"",@"SHT_CUDA_CALLGRAPH"
	.align	4
	.sectionentsize	8
	.align		4
        /*0000*/ 	.word	0x00000000
	.align		4
        /*0004*/ 	.word	0xffffffff
	.align		4
        /*0008*/ 	.word	index@(_ZN7cutlass13device_kernelINS_4gemm6kernel13GemmUniversalIN4cute5tupleIJiiiiEEENS1_10collective13CollectiveMmaINS1_35MainloopSm100TmaUmmaWarpSpecializedILi17ELi2ELi4ENS5_IJNS4_1CILi2EEENSA_ILi1EEESC_EEEEENS5_IJNSA_ILi128EEENSA_ILi64EEESG_EEENS_6half_tENS5_IJlSC_lEEESI_SJ_NS4_8TiledMMAINS4_8MMA_AtomIJNS4_26SM100_MMA_F16BF16_2x1SM_SSISI_SI_fLi128ELi64ELNS4_4UMMA5MajorE0ELSO_0ELNSN_7ScaleInE0ELSP_0EEEEEENS4_6LayoutINS5_IJSC_SC_SC_EEENS5_IJNSA_ILi0EEESU_SU_EEEEENS5_IJNS4_10UnderscoreESX_SX_EEEEENS4_18SM100_TMA_2SM_LOADENS4_14ComposedLayoutINS4_7SwizzleILi3ELi4ELi3EEENS4_18smem_ptr_flag_bitsILi16EEENSS_INS5_IJNSA_ILi8EEESG_EEENS5_IJSG_SC_EEEEEEEvNS4_8identityES10_S1A_vS1B_EENS_8epilogue10collective18CollectiveEpilogueINS1D_23Sm100TmaWarpSpecializedILi3ELi2ELi16ELb1ELb0EEEJNS5_IJSG_SG_SG_EEENS5_IJNSS_ISG_SC_EENSS_INS5_IJNSA_ILi16EEESB_EEENS5_IJSC_NSA_ILi32EEEEEEEEEEESI_SJ_SI_SJ_NS1D_6fusion15FusionCallbacksIS1H_NS1Q_13LinCombEltActINS1D_6thread4SiLuESI_fSI_fLNS_15FloatRoundStyleE2EEES1I_S1P_JEEENS4_5SM1004TMEM4LOAD26SM100_TMEM_LOAD_32dp32b16xENS4_13SM90_TMA_LOADENS11_INS12_ILi1ELi4ELi3EEES15_NSS_INS5_IJS16_S1K_EEENS5_IJS1K_SC_EEEEEEENS4_39AutoVectorizingCopyWithAssumedAlignmentILi128EEENS4_14SM90_TMA_STOREES27_S29_S29_EEEvvEEEEvNT_6ParamsE)
	.align		4
        /*000c*/ 	.word	index@(__assertfail)
	.align		4
        /*0010*/ 	.word	0x00000000
	.align		4
        /*0014*/ 	.word	0xfffffffe
	.align		4
        /*0018*/ 	.word	0x00000000
	.align		4
        /*001c*/ 	.word	0xfffffffd
	.align		4
        /*0020*/ 	.word	0x00000000
	.align		4
        /*0024*/ 	.word	0xfffffffc


//--------------------- .nv.constant4             --------------------------
	.section	.nv.constant4,"a",@progbits
	.align	8
	.align		8
.nv.constant4:
        /*0000*/ 	.dword	__assertfail
	.align		8
        /*0008*/ 	.dword	__unnamed_1
	.align		8
        /*0010*/ 	.dword	__unnamed_2
	.align		8
        /*0018*/ 	.dword	_ZN39_INTERNAL_666bdc74_4_k_cu_3da0891c_29514cuda3std3__45__cpo5beginE
	.align		8
        /*0020*/ 	.dword	_ZN39_INTERNAL_666bdc74_4_k_cu_3da0891c_29514cuda3std3__45__cpo3endE
	.align		8
        /*0028*/ 	.dword	_ZN39_INTERNAL_666bdc74_4_k_cu_3da0891c_29514cuda3std3__45__cpo6cbeginE
	.align		8
        /*0030*/ 	.dword	_ZN39_INTERNAL_666bdc74_4_k_cu_3da0891c_29514cuda3std3__45__cpo4cendE
	.align		8
        /*0038*/ 	.dword	_ZN39_INTERNAL_666bdc74_4_k_cu_3da0891c_29514cuda3std3__441_GLOBAL__N__666bdc74_4_k_cu_3da0891c_29516ignoreE
	.align		8
        /*0040*/ 	.dword	_ZN39_INTERNAL_666bdc74_4_k_cu_3da0891c_29514cuda3std3__419piecewise_constructE
	.align		8
        /*0048*/ 	.dword	_ZN39_INTERNAL_666bdc74_4_k_cu_3da0891c_29514cuda3std3__48in_placeE
	.align		8
        /*0050*/ 	.dword	_ZN39_INTERNAL_666bdc74_4_k_cu_3da0891c_29514cuda3std6ranges3__45__cpo4swapE
	.align		8
        /*0058*/ 	.dword	_ZN39_INTERNAL_666bdc74_4_k_cu_3da0891c_29514cuda3std6ranges3__45__cpo9iter_moveE
	.align		8
        /*0060*/ 	.dword	_ZN39_INTERNAL_666bdc74_4_k_cu_3da0891c_29514cute7productE
	.align		8
        /*0068*/ 	.dword	_ZN39_INTERNAL_666bdc74_4_k_cu_3da0891c_29514cute1_E
	.align		8
        /*0070*/ 	.dword	$str$25
	.align		8
        /*0078*/ 	.dword	$str$26
	.align		8
        /*0080*/ 	.dword	$str$27
	.align		8
        /*0088*/ 	.dword	$str$28


//--------------------- .text._ZN7cutlass13device_kernelINS_4gemm6kernel13GemmUniversalIN4cute5tupleIJiiiiEEENS1_10collective13CollectiveMmaINS1_35MainloopSm100TmaUmmaWarpSpecializedILi17ELi2ELi4ENS5_IJNS4_1CILi2EEENSA_ILi1EEESC_EEEEENS5_IJNSA_ILi128EEENSA_ILi64EEESG_EEENS_6half_tENS5_IJlSC_lEEESI_SJ_NS4_8TiledMMAINS4_8MMA_AtomIJNS4_26SM100_MMA_F16BF16_2x1SM_SSISI_SI_fLi128ELi64ELNS4_4UMMA5MajorE0ELSO_0ELNSN_7ScaleInE0ELSP_0EEEEEENS4_6LayoutINS5_IJSC_SC_SC_EEENS5_IJNSA_ILi0EEESU_SU_EEEEENS5_IJNS4_10UnderscoreESX_SX_EEEEENS4_18SM100_TMA_2SM_LOADENS4_14ComposedLayoutINS4_7SwizzleILi3ELi4ELi3EEENS4_18smem_ptr_flag_bitsILi16EEENSS_INS5_IJNSA_ILi8EEESG_EEENS5_IJSG_SC_EEEEEEEvNS4_8identityES10_S1A_vS1B_EENS_8epilogue10collective18CollectiveEpilogueINS1D_23Sm100TmaWarpSpecializedILi3ELi2ELi16ELb1ELb0EEEJNS5_IJSG_SG_SG_EEENS5_IJNSS_ISG_SC_EENSS_INS5_IJNSA_ILi16EEESB_EEENS5_IJSC_NSA_ILi32EEEEEEEEEEESI_SJ_SI_SJ_NS1D_6fusion15FusionCallbacksIS1H_NS1Q_13LinCombEltActINS1D_6thread4SiLuESI_fSI_fLNS_15FloatRoundStyleE2EEES1I_S1P_JEEENS4_5SM1004TMEM4LOAD26SM100_TMEM_LOAD_32dp32b16xENS4_13SM90_TMA_LOADENS11_INS12_ILi1ELi4ELi3EEES15_NSS_INS5_IJS16_S1K_EEENS5_IJS1K_SC_EEEEEEENS4_39AutoVectorizingCopyWithAssumedAlignmentILi128EEENS4_14SM90_TMA_STOREES27_S29_S29_EEEvvEEEEvNT_6ParamsE --------------------------
	.section	.text._ZN7cutlass13device_kernelINS_4gemm6kernel13GemmUniversalIN4cute5tupleIJiiiiEEENS1_10collective13CollectiveMmaINS1_35MainloopSm100TmaUmmaWarpSpecializedILi17ELi2ELi4ENS5_IJNS4_1CILi2EEENSA_ILi1EEESC_EEEEENS5_IJNSA_ILi128EEENSA_ILi64EEESG_EEENS_6half_tENS5_IJlSC_lEEESI_SJ_NS4_8TiledMMAINS4_8MMA_AtomIJNS4_26SM100_MMA_F16BF16_2x1SM_SSISI_SI_fLi128ELi64ELNS4_4UMMA5MajorE0ELSO_0ELNSN_7ScaleInE0ELSP_0EEEEEENS4_6LayoutINS5_IJSC_SC_SC_EEENS5_IJNSA_ILi0EEESU_SU_EEEEENS5_IJNS4_10UnderscoreESX_SX_EEEEENS4_18SM100_TMA_2SM_LOADENS4_14ComposedLayoutINS4_7SwizzleILi3ELi4ELi3EEENS4_18smem_ptr_flag_bitsILi16EEENSS_INS5_IJNSA_ILi8EEESG_EEENS5_IJSG_SC_EEEEEEEvNS4_8identityES10_S1A_vS1B_EENS_8epilogue10collective18CollectiveEpilogueINS1D_23Sm100TmaWarpSpecializedILi3ELi2ELi16ELb1ELb0EEEJNS5_IJSG_SG_SG_EEENS5_IJNSS_ISG_SC_EENSS_INS5_IJNSA_ILi16EEESB_EEENS5_IJSC_NSA_ILi32EEEEEEEEEEESI_SJ_SI_SJ_NS1D_6fusion15FusionCallbacksIS1H_NS1Q_13LinCombEltActINS1D_6thread4SiLuESI_fSI_fLNS_15FloatRoundStyleE2EEES1I_S1P_JEEENS4_5SM1004TMEM4LOAD26SM100_TMEM_LOAD_32dp32b16xENS4_13SM90_TMA_LOADENS11_INS12_ILi1ELi4ELi3EEES15_NSS_INS5_IJS16_S1K_EEENS5_IJS1K_SC_EEEEEEENS4_39AutoVectorizingCopyWithAssumedAlignmentILi128EEENS4_14SM90_TMA_STOREES27_S29_S29_EEEvvEEEEvNT_6ParamsE,"ax",@progbits
	.align	128
.text._ZN7cutlass13device_kernelINS_4gemm6kernel13GemmUniversalIN4cute5tupleIJiiiiEEENS1_10collective13CollectiveMmaINS1_35MainloopSm100TmaUmmaWarpSpecializedILi17ELi2ELi4ENS5_IJNS4_1CILi2EEENSA_ILi1EEESC_EEEEENS5_IJNSA_ILi128EEENSA_ILi64EEESG_EEENS_6half_tENS5_IJlSC_lEEESI_SJ_NS4_8TiledMMAINS4_8MMA_AtomIJNS4_26SM100_MMA_F16BF16_2x1SM_SSISI_SI_fLi128ELi64ELNS4_4UMMA5MajorE0ELSO_0ELNSN_7ScaleInE0ELSP_0EEEEEENS4_6LayoutINS5_IJSC_SC_SC_EEENS5_IJNSA_ILi0EEESU_SU_EEEEENS5_IJNS4_10UnderscoreESX_SX_EEEEENS4_18SM100_TMA_2SM_LOADENS4_14ComposedLayoutINS4_7SwizzleILi3ELi4ELi3EEENS4_18smem_ptr_flag_bitsILi16EEENSS_INS5_IJNSA_ILi8EEESG_EEENS5_IJSG_SC_EEEEEEEvNS4_8identityES10_S1A_vS1B_EENS_8epilogue10collective18CollectiveEpilogueINS1D_23Sm100TmaWarpSpecializedILi3ELi2ELi16ELb1ELb0EEEJNS5_IJSG_SG_SG_EEENS5_IJNSS_ISG_SC_EENSS_INS5_IJNSA_ILi16EEESB_EEENS5_IJSC_NSA_ILi32EEEEEEEEEEESI_SJ_SI_SJ_NS1D_6fusion15FusionCallbacksIS1H_NS1Q_13LinCombEltActINS1D_6thread4SiLuESI_fSI_fLNS_15FloatRoundStyleE2EEES1I_S1P_JEEENS4_5SM1004TMEM4LOAD26SM100_TMEM_LOAD_32dp32b16xENS4_13SM90_TMA_LOADENS11_INS12_ILi1ELi4ELi3EEES15_NSS_INS5_IJS16_S1K_EEENS5_IJS1K_SC_EEEEEEENS4_39AutoVectorizingCopyWithAssumedAlignmentILi128EEENS4_14SM90_TMA_STOREES27_S29_S29_EEEvvEEEEvNT_6ParamsE:
        .type           _ZN7cutlass13device_kernelINS_4gemm6kernel13GemmUniversalIN4cute5tupleIJiiiiEEENS1_10collective13CollectiveMmaINS1_35MainloopSm100TmaUmmaWarpSpecializedILi17ELi2ELi4ENS5_IJNS4_1CILi2EEENSA_ILi1EEESC_EEEEENS5_IJNSA_ILi128EEENSA_ILi64EEESG_EEENS_6half_tENS5_IJlSC_lEEESI_SJ_NS4_8TiledMMAINS4_8MMA_AtomIJNS4_26SM100_MMA_F16BF16_2x1SM_SSISI_SI_fLi128ELi64ELNS4_4UMMA5MajorE0ELSO_0ELNSN_7ScaleInE0ELSP_0EEEEEENS4_6LayoutINS5_IJSC_SC_SC_EEENS5_IJNSA_ILi0EEESU_SU_EEEEENS5_IJNS4_10UnderscoreESX_SX_EEEEENS4_18SM100_TMA_2SM_LOADENS4_14ComposedLayoutINS4_7SwizzleILi3ELi4ELi3EEENS4_18smem_ptr_flag_bitsILi16EEENSS_INS5_IJNSA_ILi8EEESG_EEENS5_IJSG_SC_EEEEEEEvNS4_8identityES10_S1A_vS1B_EENS_8epilogue10collective18CollectiveEpilogueINS1D_23Sm100TmaWarpSpecializedILi3ELi2ELi16ELb1ELb0EEEJNS5_IJSG_SG_SG_EEENS5_IJNSS_ISG_SC_EENSS_INS5_IJNSA_ILi16EEESB_EEENS5_IJSC_NSA_ILi32EEEEEEEEEEESI_SJ_SI_SJ_NS1D_6fusion15FusionCallbacksIS1H_NS1Q_13LinCombEltActINS1D_6thread4SiLuESI_fSI_fLNS_15FloatRoundStyleE2EEES1I_S1P_JEEENS4_5SM1004TMEM4LOAD26SM100_TMEM_LOAD_32dp32b16xENS4_13SM90_TMA_LOADENS11_INS12_ILi1ELi4ELi3EEES15_NSS_INS5_IJS16_S1K_EEENS5_IJS1K_SC_EEEEEEENS4_39AutoVectorizingCopyWithAssumedAlignmentILi128EEENS4_14SM90_TMA_STOREES27_S29_S29_EEEvvEEEEvNT_6ParamsE,@function
        .size           _ZN7cutlass13device_kernelINS_4gemm6kernel13GemmUniversalIN4cute5tupleIJiiiiEEENS1_10collective13CollectiveMmaINS1_35MainloopSm100TmaUmmaWarpSpecializedILi17ELi2ELi4ENS5_IJNS4_1CILi2EEENSA_ILi1EEESC_EEEEENS5_IJNSA_ILi128EEENSA_ILi64EEESG_EEENS_6half_tENS5_IJlSC_lEEESI_SJ_NS4_8TiledMMAINS4_8MMA_AtomIJNS4_26SM100_MMA_F16BF16_2x1SM_SSISI_SI_fLi128ELi64ELNS4_4UMMA5MajorE0ELSO_0ELNSN_7ScaleInE0ELSP_0EEEEEENS4_6LayoutINS5_IJSC_SC_SC_EEENS5_IJNSA_ILi0EEESU_SU_EEEEENS5_IJNS4_10UnderscoreESX_SX_EEEEENS4_18SM100_TMA_2SM_LOADENS4_14ComposedLayoutINS4_7SwizzleILi3ELi4ELi3EEENS4_18smem_ptr_flag_bitsILi16EEENSS_INS5_IJNSA_ILi8EEESG_EEENS5_IJSG_SC_EEEEEEEvNS4_8identityES10_S1A_vS1B_EENS_8epilogue10collective18CollectiveEpilogueINS1D_23Sm100TmaWarpSpecializedILi3ELi2ELi16ELb1ELb0EEEJNS5_IJSG_SG_SG_EEENS5_IJNSS_ISG_SC_EENSS_INS5_IJNSA_ILi16EEESB_EEENS5_IJSC_NSA_ILi32EEEEEEEEEEESI_SJ_SI_SJ_NS1D_6fusion15FusionCallbacksIS1H_NS1Q_13LinCombEltActINS1D_6thread4SiLuESI_fSI_fLNS_15FloatRoundStyleE2EEES1I_S1P_JEEENS4_5SM1004TMEM4LOAD26SM100_TMEM_LOAD_32dp32b16xENS4_13SM90_TMA_LOADENS11_INS12_ILi1ELi4ELi3EEES15_NSS_INS5_IJS16_S1K_EEENS5_IJS1K_SC_EEEEEEENS4_39AutoVectorizingCopyWithAssumedAlignmentILi128EEENS4_14SM90_TMA_STOREES27_S29_S29_EEEvvEEEEvNT_6ParamsE,(.L_x_265 - _ZN7cutlass13device_kernelINS_4gemm6kernel13GemmUniversalIN4cute5tupleIJiiiiEEENS1_10collective13CollectiveMmaINS1_35MainloopSm100TmaUmmaWarpSpecializedILi17ELi2ELi4ENS5_IJNS4_1CILi2EEENSA_ILi1EEESC_EEEEENS5_IJNSA_ILi128EEENSA_ILi64EEESG_EEENS_6half_tENS5_IJlSC_lEEESI_SJ_NS4_8TiledMMAINS4_8MMA_AtomIJNS4_26SM100_MMA_F16BF16_2x1SM_SSISI_SI_fLi128ELi64ELNS4_4UMMA5MajorE0ELSO_0ELNSN_7ScaleInE0ELSP_0EEEEEENS4_6LayoutINS5_IJSC_SC_SC_EEENS5_IJNSA_ILi0EEESU_SU_EEEEENS5_IJNS4_10UnderscoreESX_SX_EEEEENS4_18SM100_TMA_2SM_LOADENS4_14ComposedLayoutINS4_7SwizzleILi3ELi4ELi3EEENS4_18smem_ptr_flag_bitsILi16EEENSS_INS5_IJNSA_ILi8EEESG_EEENS5_IJSG_SC_EEEEEEEvNS4_8identityES10_S1A_vS1B_EENS_8epilogue10collective18CollectiveEpilogueINS1D_23Sm100TmaWarpSpecializedILi3ELi2ELi16ELb1ELb0EEEJNS5_IJSG_SG_SG_EEENS5_IJNSS_ISG_SC_EENSS_INS5_IJNSA_ILi16EEESB_EEENS5_IJSC_NSA_ILi32EEEEEEEEEEESI_SJ_SI_SJ_NS1D_6fusion15FusionCallbacksIS1H_NS1Q_13LinCombEltActINS1D_6thread4SiLuESI_fSI_fLNS_15FloatRoundStyleE2EEES1I_S1P_JEEENS4_5SM1004TMEM4LOAD26SM100_TMEM_LOAD_32dp32b16xENS4_13SM90_TMA_LOADENS11_INS12_ILi1ELi4ELi3EEES15_NSS_INS5_IJS16_S1K_EEENS5_IJS1K_SC_EEEEEEENS4_39AutoVectorizingCopyWithAssumedAlignmentILi128EEENS4_14SM90_TMA_STOREES27_S29_S29_EEEvvEEEEvNT_6ParamsE)
        .other          _ZN7cutlass13device_kernelINS_4gemm6kernel13GemmUniversalIN4cute5tupleIJiiiiEEENS1_10collective13CollectiveMmaINS1_35MainloopSm100TmaUmmaWarpSpecializedILi17ELi2ELi4ENS5_IJNS4_1CILi2EEENSA_ILi1EEESC_EEEEENS5_IJNSA_ILi128EEENSA_ILi64EEESG_EEENS_6half_tENS5_IJlSC_lEEESI_SJ_NS4_8TiledMMAINS4_8MMA_AtomIJNS4_26SM100_MMA_F16BF16_2x1SM_SSISI_SI_fLi128ELi64ELNS4_4UMMA5MajorE0ELSO_0ELNSN_7ScaleInE0ELSP_0EEEEEENS4_6LayoutINS5_IJSC_SC_SC_EEENS5_IJNSA_ILi0EEESU_SU_EEEEENS5_IJNS4_10UnderscoreESX_SX_EEEEENS4_18SM100_TMA_2SM_LOADENS4_14ComposedLayoutINS4_7SwizzleILi3ELi4ELi3EEENS4_18smem_ptr_flag_bitsILi16EEENSS_INS5_IJNSA_ILi8EEESG_EEENS5_IJSG_SC_EEEEEEEvNS4_8identityES10_S1A_vS1B_EENS_8epilogue10collective18CollectiveEpilogueINS1D_23Sm100TmaWarpSpecializedILi3ELi2ELi16ELb1ELb0EEEJNS5_IJSG_SG_SG_EEENS5_IJNSS_ISG_SC_EENSS_INS5_IJNSA_ILi16EEESB_EEENS5_IJSC_NSA_ILi32EEEEEEEEEEESI_SJ_SI_SJ_NS1D_6fusion15FusionCallbacksIS1H_NS1Q_13LinCombEltActINS1D_6thread4SiLuESI_fSI_fLNS_15FloatRoundStyleE2EEES1I_S1P_JEEENS4_5SM1004TMEM4LOAD26SM100_TMEM_LOAD_32dp32b16xENS4_13SM90_TMA_LOADENS11_INS12_ILi1ELi4ELi3EEES15_NSS_INS5_IJS16_S1K_EEENS5_IJS1K_SC_EEEEEEENS4_39AutoVectorizingCopyWithAssumedAlignmentILi128EEENS4_14SM90_TMA_STOREES27_S29_S29_EEEvvEEEEvNT_6ParamsE,@"STO_CUDA_ENTRY STV_DEFAULT"
_ZN7cutlass13device_kernelINS_4gemm6kernel13GemmUniversalIN4cute5tupleIJiiiiEEENS1_10collective13CollectiveMmaINS1_35MainloopSm100TmaUmmaWarpSpecializedILi17ELi2ELi4ENS5_IJNS4_1CILi2EEENSA_ILi1EEESC_EEEEENS5_IJNSA_ILi128EEENSA_ILi64EEESG_EEENS_6half_tENS5_IJlSC_lEEESI_SJ_NS4_8TiledMMAINS4_8MMA_AtomIJNS4_26SM100_MMA_F16BF16_2x1SM_SSISI_SI_fLi128ELi64ELNS4_4UMMA5MajorE0ELSO_0ELNSN_7ScaleInE0ELSP_0EEEEEENS4_6LayoutINS5_IJSC_SC_SC_EEENS5_IJNSA_ILi0EEESU_SU_EEEEENS5_IJNS4_10UnderscoreESX_SX_EEEEENS4_18SM100_TMA_2SM_LOADENS4_14ComposedLayoutINS4_7SwizzleILi3ELi4ELi3EEENS4_18smem_ptr_flag_bitsILi16EEENSS_INS5_IJNSA_ILi8EEESG_EEENS5_IJSG_SC_EEEEEEEvNS4_8identityES10_S1A_vS1B_EENS_8epilogue10collective18CollectiveEpilogueINS1D_23Sm100TmaWarpSpecializedILi3ELi2ELi16ELb1ELb0EEEJNS5_IJSG_SG_SG_EEENS5_IJNSS_ISG_SC_EENSS_INS5_IJNSA_ILi16EEESB_EEENS5_IJSC_NSA_ILi32EEEEEEEEEEESI_SJ_SI_SJ_NS1D_6fusion15FusionCallbacksIS1H_NS1Q_13LinCombEltActINS1D_6thread4SiLuESI_fSI_fLNS_15FloatRoundStyleE2EEES1I_S1P_JEEENS4_5SM1004TMEM4LOAD26SM100_TMEM_LOAD_32dp32b16xENS4_13SM90_TMA_LOADENS11_INS12_ILi1ELi4ELi3EEES15_NSS_INS5_IJS16_S1K_EEENS5_IJS1K_SC_EEEEEEENS4_39AutoVectorizingCopyWithAssumedAlignmentILi128EEENS4_14SM90_TMA_STOREES27_S29_S29_EEEvvEEEEvNT_6ParamsE:
[----:B------:R-:W1:Y:S01]  /*0000*/  LDC R1, c[0x0][0x37c] ;  /* 0x0000df00ff017b82 */ /* 0x000e620000000800 */
[----:B------:R-:W2:Y:S01]  /*0010*/  S2R R110, SR_TID.X ;  /* 0x00000000006e7919 */ /* 0x000ea20000002100 */
[----:B------:R-:W3:Y:S06]  /*0020*/  LDCU.64 UR10, c[0x0][0x890] ;  /* 0x00011200ff0a77ac */ /* 0x000eec0008000a00 */
[----:B------:R-:W4:Y:S01]  /*0030*/  S2UR UR6, SR_CgaCtaId ;  /* 0x00000000000679c3 */ /* 0x000f220000008800 */
[----:B------:R-:W-:Y:S02]  /*0040*/  PRMT R79, RZ, 0x7610, R79 ;  /* 0x00007610ff4f7816 */ /* 0x000fe4000000004f */
[----:B------:R-:W-:Y:S01]  /*0050*/  ELECT P0, URZ, PT ;  /* 0x0000000000ff782f */ /* 0x000fe20003800000 */
[----:B------:R-:W1:Y:S01]  /*0060*/  LDCU.64 UR38, c[0x0][0x358] ;  /* 0x00006b00ff2677ac */ /* 0x000e620008000a00 */
[----:B---3--:R-:W-:-:S04]  /*0070*/  UISETP.NE.U32.AND UP2, UPT, UR10, URZ, UPT ;  /* 0x000000ff0a00728c */ /* 0x008fc8000bf45070 */
[----:B------:R-:W-:Y:S02]  /*0080*/  UISETP.NE.AND.EX UP2, UPT, UR11, URZ, UPT, UP2 ;  /* 0x000000ff0b00728c */ /* 0x000fe4000bf45320 */
[----:B----4-:R-:W-:Y:S02]  /*0090*/  ULOP3.LUT UR5, UR6, 0x1, URZ, 0xc0, !UPT ;  /* 0x0000000106057892 */ /* 0x010fe4000f8ec0ff */
[----:B------:R-:W-:Y:S01]  /*00a0*/  ULOP3.LUT UR4, UR6, 0x1, URZ, 0x3c, !UPT ;  /* 0x0000000106047892 */ /* 0x000fe2000f8e3cff */
[----:B--2---:R-:W-:-:S05]  /*00b0*/  SHF.R.U32.HI R111, RZ, 0x5, R110 ;  /* 0x00000005ff6f7819 */ /* 0x004fca000001166e */
[----:B------:R-:W2:Y:S02]  /*00c0*/  SHFL.IDX PT, R0, R111, RZ, 0x1f ;  /* 0x00001fff6f007589 */ /* 0x000ea400000e0000 */
[----:B--2---:R-:W-:Y:S01]  /*00d0*/  R2UR UR12, R0 ;  /* 0x00000000000c72ca */ /* 0x004fe200000e0000 */
[----:B-1----:R-:W-:Y:S05]  /*00e0*/  BRA.U UP2, `(.L_x_0) ;  /* 0x00000001022c7547 */ /* 0x002fea000b800000 */
[----:B------:R-:W1:Y:S02]  /*00f0*/  LDCU.64 UR8, c[0x0][0x888] ;  /* 0x00011100ff0877ac */ /* 0x000e640008000a00 */
[----:B-1----:R-:W-:-:S04]  /*0100*/  UISETP.NE.U32.AND UP0, UPT, UR8, URZ, UPT ;  /* 0x000000ff0800728c */ /* 0x002fc8000bf05070 */
[----:B------:R-:W-:-:S09]  /*0110*/  UISETP.NE.AND.EX UP0, UPT, UR9, URZ, UPT, UP0 ;  /* 0x000000ff0900728c */ /* 0x000fd2000bf05300 */
[----:B------:R-:W-:Y:S05]  /*0120*/  BRA.U !UP0, `(.L_x_1) ;  /* 0x0000000108107547 */ /* 0x000fea000b800000 */
[----:B------:R-:W1:Y:S02]  /*0130*/  LDC.64 R58, c[0x0][0x888] ;  /* 0x00022200ff3a7b82 */ /* 0x000e640000000a00 */
[----:B-1----:R1:W5:Y:S01]  /*0140*/  LDG.E R58, desc[UR38][R58.64] ;  /* 0x000000263a3a7981 */ /* 0x002362000c1e1900 */
[----:B------:R-:W-:Y:S01]  /*0150*/  HFMA2 R79, -RZ, RZ, 0, 5.9604644775390625e-08 ;  /* 0x00000001ff4f7431 */ /* 0x000fe200000001ff */
[----:B------:R-:W-:Y:S05]  /*0160*/  BRA `(.L_x_0) ;  /* 0x00000000000c7947 */ /* 0x000fea0003800000 */
.L_x_1:
[----:B------:R-:W1:Y:S01]  /*0170*/  LDCU UR7, c[0x0][0x880] ;  /* 0x00011000ff0777ac */ /* 0x000e620008000800 */
[----:B------:R-:W-:Y:S01]  /*0180*/  HFMA2 R79, -RZ, RZ, 0, 5.9604644775390625e-08 ;  /* 0x00000001ff4f7431 */ /* 0x000fe200000001ff */
[----:B-1----:R-:W-:Y:S02]  /*0190*/  MOV R58, UR7 ;  /* 0x00000007003a7c02 */ /* 0x002fe40008000f00 */
.L_x_0:
[----:B------:R-:W2:Y:S02]  /*01a0*/  LDCU.64 UR8, c[0x0][0x8b0] ;  /* 0x00011600ff0877ac */ /* 0x000ea40008000a00 */
[----:B--2---:R-:W-:-:S04]  /*01b0*/  UISETP.NE.U32.AND UP0, UPT, UR8, URZ, UPT ;  /* 0x000000ff0800728c */ /* 0x004fc8000bf05070 */
[----:B------:R-:W-:-:S09]  /*01c0*/  UISETP.NE.AND.EX UP0, UPT, UR9, URZ, UPT, UP0 ;  /* 0x000000ff0900728c */ /* 0x000fd2000bf05300 */
[----:B------:R-:W-:Y:S05]  /*01d0*/  BRA.U UP0, `(.L_x_2) ;  /* 0x0000000100247547 */ /* 0x000fea000b800000 */
[----:B------:R-:W2:Y:S02]  /*01e0*/  LDCU.64 UR8, c[0x0][0x8a8] ;  /* 0x00011500ff0877ac */ /* 0x000ea40008000a00 */
[----:B--2---:R-:W-:-:S04]  /*01f0*/  UISETP.NE.U32.AND UP0, UPT, UR8, URZ, UPT ;  /* 0x000000ff0800728c */ /* 0x004fc8000bf05070 */
[----:B------:R-:W-:-:S09]  /*0200*/  UISETP.NE.AND.EX UP0, UPT, UR9, URZ, UPT, UP0 ;  /* 0x000000ff0900728c */ /* 0x000fd2000bf05300 */
[----:B------:R-:W-:Y:S05]  /*0210*/  BRA.U !UP0, `(.L_x_3) ;  /* 0x00000001080c7547 */ /* 0x000fea000b800000 */
[----:B------:R-:W2:Y:S02]  /*0220*/  LDC.64 R2, c[0x0][0x8a8] ;  /* 0x00022a00ff027b82 */ /* 0x000ea40000000a00 */
[----:B--2---:R2:W5:Y:S01]  /*0230*/  LDG.E R39, desc[UR38][R2.64] ;  /* 0x0000002602277981 */ /* 0x004562000c1e1900 */
[----:B------:R-:W-:Y:S05]  /*0240*/  BRA `(.L_x_2) ;  /* 0x0000000000087947 */ /* 0x000fea0003800000 */
.L_x_3:
[----:B------:R-:W2:Y:S02]  /*0250*/  LDCU UR7, c[0x0][0x8a0] ;  /* 0x00011400ff0777ac */ /* 0x000ea40008000800 */
[----:B--2---:R-:W-:Y:S02]  /*0260*/  MOV R39, UR7 ;  /* 0x0000000700277c02 */ /* 0x004fe40008000f00 */
.L_x_2:
[----:B------:R-:W-:Y:S01]  /*0270*/  IMAD.U32 R0, RZ, RZ, UR12 ;  /* 0x0000000cff007e24 */ /* 0x000fe2000f8e00ff */
[----:B------:R-:W-:Y:S04]  /*0280*/  BSSY.RECONVERGENT B0, `(.L_x_4) ;  /* 0x000000c000007945 */ /* 0x000fe80003800200 */
[C---:B------:R-:W-:Y:S02]  /*0290*/  ISETP.NE.OR P2, PT, R0.reuse, 0x1, !P0 ;  /* 0x000000010000780c */ /* 0x040fe40004745670 */
[----:B------:R-:W-:-:S11]  /*02a0*/  ISETP.NE.OR P1, PT, R0, 0x3, !P0 ;  /* 0x000000030000780c */ /* 0x000fd60004725670 */
[----:B------:R-:W-:Y:S05]  /*02b0*/  @P2 BRA `(.L_x_5) ;  /* 0x0000000000202947 */ /* 0x000fea0003800000 */
[----:B------:R-:W3:Y:S02]  /*02c0*/  LDCU.64 UR8, c[0x0][0x348] ;  /* 0x00006900ff0877ac */ /* 0x000ee40008000a00 */
[----:B---3--:R-:W-:Y:S02]  /*02d0*/  UIADD3 UR14, UP1, UPT, UR8, 0x80, URZ ;  /* 0x00000080080e7890 */ /* 0x008fe4000ff3e0ff */
[----:B------:R-:W-:Y:S02]  /*02e0*/  UIADD3 UR8, UP0, UPT, UR8, 0x180, URZ ;  /* 0x0000018008087890 */ /* 0x000fe4000ff1e0ff */
[----:B------:R-:W-:Y:S02]  /*02f0*/  UIADD3.X UR15, UPT, UPT, URZ, UR9, URZ, UP1, !UPT ;  /* 0x00000009ff0f7290 */ /* 0x000fe40008ffe4ff */
[----:B------:R-:W-:-:S07]  /*0300*/  UIADD3.X UR9, UPT, UPT, URZ, UR9, URZ, UP0, !UPT ;  /* 0x00000009ff097290 */ /* 0x000fce00087fe4ff */
[----:B------:R3:W-:Y:S02]  /*0310*/  UTMACCTL.PF [UR14] ;  /* 0x000000000e0079b9 */ /* 0x0007e40008040000 */
[----:B------:R3:W-:Y:S02]  /*0320*/  UTMACCTL.PF [UR8] ;  /* 0x00000000080079b9 */ /* 0x0007e40008040000 */
[----:B---3--:R-:W-:Y:S01]  /*0330*/  NOP ;  /* 0x0000000000007918 */ /* 0x008fe20000000000 */
.L_x_5:
[----:B------:R-:W-:Y:S05]  /*0340*/  BSYNC.RECONVERGENT B0 ;  /* 0x0000000000007941 */ /* 0x000fea0003800200 */
.L_x_4:
[----:B------:R-:W-:Y:S04]  /*0350*/  BSSY.RECONVERGENT B0, `(.L_x_6) ;  /* 0x000000a000007945 */ /* 0x000fe80003800200 */
        /* <DEDUP_REMOVED lines=9> */
.L_x_7:
[----:B------:R-:W-:Y:S05]  /*03f0*/  BSYNC.RECONVERGENT B0 ;  /* 0x0000000000007941 */ /* 0x000fea0003800200 */
.L_x_6:
[----:B------:R-:W3:Y:S01]  /*0400*/  LDCU.64 UR8, c[0x0][0x888] ;  /* 0x00011100ff0877ac */ /* 0x000ee20008000a00 */
[----:B------:R-:W-:Y:S02]  /*0410*/  UISETP.EQ.U32.AND UP1, UPT, UR10, URZ, UPT ;  /* 0x000000ff0a00728c */ /* 0x000fe4000bf22070 */
[----:B------:R-:W-:Y:S02]  /*0420*/  UPLOP3.LUT UP5, UPT, UPT, UPT, UPT, 0x40, 0x4 ;  /* 0x000000000004789c */ /* 0x000fe40003fae870 */
[----:B---3--:R-:W-:-:S04]  /*0430*/  UISETP.NE.U32.AND UP0, UPT, UR8, URZ, UPT ;  /* 0x000000ff0800728c */ /* 0x008fc8000bf05070 */
[----:B------:R-:W-:-:S04]  /*0440*/  UISETP.NE.AND.EX UP0, UPT, UR9, URZ, UPT, UP0 ;  /* 0x000000ff0900728c */ /* 0x000fc8000bf05300 */
[----:B------:R-:W-:-:S04]  /*0450*/  UISETP.EQ.OR.EX UP3, UPT, UR11, URZ, !UP0, UP1 ;  /* 0x000000ff0b00728c */ /* 0x000fc8000c762710 */
[----:B------:R-:W-:-:S05]  /*0460*/  UP2UR UR41, UPR, URZ, 0x8 ;  /* 0x00000008ff297883 */ /* 0x000fca0008000000 */
[----:B------:R-:W-:Y:S07]  /*0470*/  BRA.U !UP3, `(.L_x_8) ;  /* 0x000000010b147547 */ /* 0x000fee000b800000 */
[----:B------:R-:W-:Y:S01]  /*0480*/  PLOP3.LUT P2, PT, PT, PT, UP2, 0x80, 0x8 ;  /* 0x000000000008781c */ /* 0x000fe20003f4f028 */
[----:B------:R-:W-:-:S12]  /*0490*/  UPLOP3.LUT UP5, UPT, UPT, UPT, UP0, 0x40, 0x4 ;  /* 0x000000000004789c */ /* 0x000fd80003fae800 */
[----:B-----5:R-:W-:-:S13]  /*04a0*/  @!P2 FSETP.EQ.AND P1, PT, R58, RZ, PT ;  /* 0x000000ff3a00a20b */ /* 0x020fda0003f22000 */
[----:B------:R-:W-:Y:S01]  /*04b0*/  @!P2 VOTEU.ANY UP1, P1 ;  /* 0x0000000000ffa886 */ /* 0x000fe20000820100 */
[----:B------:R-:W-:-:S11]  /*04c0*/  @!UP2 UPLOP3.LUT UP5, UPT, UPT, UPT, UP1, 0x80, 0x8 ;  /* 0x000000000008a89c */ /* 0x000fd60003faf010 */
.L_x_8:
[----:B------:R-:W3:Y:S01]  /*04d0*/  SHFL.IDX PT, R0, R111, RZ, 0x1f ;  /* 0x00001fff6f007589 */ /* 0x000ee200000e0000 */
[----:B------:R-:W-:-:S04]  /*04e0*/  UISETP.NE.AND UP1, UPT, UR12, 0x2, UPT ;  /* 0x000000020c00788c */ /* 0x000fc8000bf25270 */
[----:B------:R-:W-:Y:S02]  /*04f0*/  UISETP.EQ.AND UP2, UPT, UR5, URZ, !UP1 ;  /* 0x000000ff0500728c */ /* 0x000fe4000cf42270 */
[----:B------:R-:W-:-:S04]  /*0500*/  USEL UR7, URZ, 0x1, UP1 ;  /* 0x00000001ff077887 */ /* 0x000fc80008800000 */
[----:B------:R-:W-:Y:S02]  /*0510*/  PLOP3.LUT P5, PT, P0, PT, UP2, 0x80, 0x8 ;  /* 0x000000000008781c */ /* 0x000fe400007af028 */
[----:B---3--:R-:W-:-:S13]  /*0520*/  ISETP.NE.AND P1, PT, R0, RZ, PT ;  /* 0x000000ff0000720c */ /* 0x008fda0003f25270 */
[----:B------:R-:W-:Y:S05]  /*0530*/  @P1 BRA `(.L_x_9) ;  /* 0x0000000000b81947 */ /* 0x000fea0003800000 */
[----:B------:R-:W-:Y:S01]  /*0540*/  ELECT P1, URZ, PT ;  /* 0x0000000000ff782f */ /* 0x000fe20003820000 */
[----:B------:R-:W-:-:S12]  /*0550*/  BSSY.RECONVERGENT B0, `(.L_x_9) ;  /* 0x000002c000007945 */ /* 0x000fd80003800200 */
[----:B------:R-:W-:Y:S05]  /*0560*/  @!P1 BRA `(.L_x_10) ;  /* 0x0000000000a89947 */ /* 0x000fea0003800000 */
[----:B------:R-:W-:Y:S01]  /*0570*/  UMOV UR9, 0x400 ;  /* 0x0000040000097882 */ /* 0x000fe20000000000 */
[----:B------:R-:W-:Y:S01]  /*0580*/  UMOV UR8, 0x1 ;  /* 0x0000000100087882 */ /* 0x000fe20000000000 */
[----:B------:R-:W-:Y:S02]  /*0590*/  ULEA UR9, UR6, UR9, 0x18 ;  /* 0x0000000906097291 */ /* 0x000fe4000f8ec0ff */
[----:B------:R-:W-:-:S04]  /*05a0*/  UIADD3 UR10, UPT, UPT, -UR8, 0x100000, URZ ;  /* 0x00100000080a7890 */ /* 0x000fc8000fffe1ff */
[----:B------:R-:W-:Y:S02]  /*05b0*/  USHF.L.U32 UR11, UR10, 0xb, URZ ;  /* 0x0000000b0a0b7899 */ /* 0x000fe400080006ff */
[----:B------:R-:W-:Y:S01]  /*05c0*/  USHF.L.U32 UR10, UR10, 0x1, URZ ;  /* 0x000000010a0a7899 */ /* 0x000fe200080006ff */
[----:B------:R-:W3:Y:S11]  /*05d0*/  FENCE.VIEW.ASYNC.S ;  /* 0x00000000000073c6 */ /* 0x000ef60000000000 */
[----:B---3--:R3:W4:Y:S01]  /*05e0*/  SYNCS.EXCH.64 URZ, [UR9], UR10 ;  /* 0x0000000a09ff75b2 */ /* 0x0087220008000100 */
[----:B------:R3:W1:Y:S01]  /*05f0*/  SYNCS.EXCH.64 URZ, [UR9+0x88], UR10 ;  /* 0x0000880a09ff75b2 */ /* 0x0006620008000100 */
        /* <DEDUP_REMOVED lines=31> */
[----:B------:R3:W1:Y:S02]  /*07f0*/  SYNCS.EXCH.64 URZ, [UR9+0x108], UR10 ;  /* 0x0001080a09ff75b2 */ /* 0x0006640008000100 */
[----:B---34-:R-:W-:Y:S01]  /*0800*/  NOP ;  /* 0x0000000000007918 */ /* 0x018fe20000000000 */
.L_x_10:
[----:B------:R-:W-:Y:S05]  /*0810*/  BSYNC.RECONVERGENT B0 ;  /* 0x0000000000007941 */ /* 0x000fea0003800200 */
.L_x_9:
[----:B------:R-:W3:Y:S01]  /*0820*/  SHFL.IDX PT, R0, R111, RZ, 0x1f ;  /* 0x00001fff6f007589 */ /* 0x000ee200000e0000 */
[----:B------:R-:W-:Y:S01]  /*0830*/  NOP ;  /* 0x0000000000007918 */ /* 0x000fe20000000000 */
[----:B---3--:R-:W-:-:S13]  /*0840*/  ISETP.NE.AND P1, PT, R0, 0x1, PT ;  /* 0x000000010000780c */ /* 0x008fda0003f25270 */
[----:B------:R-:W-:Y:S05]  /*0850*/  @P1 BRA `(.L_x_11) ;  /* 0x00000000004c1947 */ /* 0x000fea0003800000 */
[----:B------:R-:W-:Y:S01]  /*0860*/  UMOV UR10, 0x400 ;  /* 0x00000400000a7882 */ /* 0x000fe20000000000 */
[----:B------:R-:W-:Y:S01]  /*0870*/  UMOV UR9, 0x20 ;  /* 0x0000002000097882 */ /* 0x000fe20000000000 */
[----:B------:R-:W-:Y:S01]  /*0880*/  UMOV UR8, 0x80 ;  /* 0x0000008000087882 */ /* 0x000fe20000000000 */
[----:B------:R-:W-:Y:S02]  /*0890*/  ULEA UR10, UR6, UR10, 0x18 ;  /* 0x0000000a060a7291 */ /* 0x000fe4000f8ec0ff */
[----:B------:R-:W-:-:S04]  /*08a0*/  UIADD3 UR14, UPT, UPT, -UR9, 0x100000, URZ ;  /* 0x00100000090e7890 */ /* 0x000fc8000fffe1ff */
[----:B------:R-:W-:Y:S02]  /*08b0*/  USHF.L.U32 UR15, UR14, 0xb, URZ ;  /* 0x0000000b0e0f7899 */ /* 0x000fe400080006ff */
[----:B------:R-:W-:Y:S02]  /*08c0*/  USHF.L.U32 UR14, UR14, 0x1, URZ ;  /* 0x000000010e0e7899 */ /* 0x000fe400080006ff */
[----:B------:R-:W-:-:S04]  /*08d0*/  UIADD3 UR8, UPT, UPT, -UR8, 0x100000, URZ ;  /* 0x0010000008087890 */ /* 0x000fc8000fffe1ff */
[----:B------:R-:W-:Y:S02]  /*08e0*/  USHF.L.U32 UR9, UR8, 0xb, URZ ;  /* 0x0000000b08097899 */ /* 0x000fe400080006ff */
[----:B------:R-:W-:Y:S01]  /*08f0*/  USHF.L.U32 UR8, UR8, 0x1, URZ ;  /* 0x0000000108087899 */ /* 0x000fe200080006ff */
[----:B------:R-:W-:Y:S01]  /*0900*/  ELECT P1, URZ, PT ;  /* 0x0000000000ff782f */ /* 0x000fe20003820000 */
[----:B------:R-:W3:Y:S02]  /*0910*/  FENCE.VIEW.ASYNC.S ;  /* 0x00000000000073c6 */ /* 0x000ee40000000000 */
[----:B---3--:R3:W4:Y:S08]  /*0920*/  SYNCS.EXCH.64 URZ, [UR10+0x110], UR14 ;  /* 0x0001100e0aff75b2 */ /* 0x0087300008000100 */
[----:B------:R3:W1:Y:S01]  /*0930*/  SYNCS.EXCH.64 URZ, [UR10+0x128], UR8 ;  /* 0x000128080aff75b2 */ /* 0x0006620008000100 */
[----:B------:R3:W1:Y:S01]  /*0940*/  SYNCS.EXCH.64 URZ, [UR10+0x118], UR14 ;  /* 0x0001180e0aff75b2 */ /* 0x0006620008000100 */
[----:B------:R3:W1:Y:S01]  /*0950*/  SYNCS.EXCH.64 URZ, [UR10+0x130], UR8 ;  /* 0x000130080aff75b2 */ /* 0x0006620008000100 */
[----:B------:R3:W1:Y:S01]  /*0960*/  SYNCS.EXCH.64 URZ, [UR10+0x120], UR14 ;  /* 0x0001200e0aff75b2 */ /* 0x0006620008000100 */
[----:B------:R3:W1:Y:S01]  /*0970*/  SYNCS.EXCH.64 URZ, [UR10+0x138], UR8 ;  /* 0x000138080aff75b2 */ /* 0x0006620008000100 */
[----:B------:R-:W-:Y:S01]  /*0980*/  NOP ;  /* 0x0000000000007918 */ /* 0x000fe20000000000 */
.L_x_11:
[----:B------:R-:W2:Y:S01]  /*0990*/  SHFL.IDX PT, R0, R111, RZ, 0x1f ;  /* 0x00001fff6f007589 */ /* 0x000ea200000e0000 */
[----:B------:R-:W-:Y:S01]  /*09a0*/  NOP ;  /* 0x0000000000007918 */ /* 0x000fe20000000000 */
[----:B--2---:R-:W-:-:S13]  /*09b0*/  ISETP.NE.AND P1, PT, R0, 0x3, PT ;  /* 0x000000030000780c */ /* 0x004fda0003f25270 */
[----:B------:R-:W-:Y:S05]  /*09c0*/  @P1 BRA `(.L_x_12) ;  /* 0x00000000002c1947 */ /* 0x000fea0003800000 */
[----:B---3--:R-:W-:Y:S01]  /*09d0*/  UMOV UR9, 0x400 ;  /* 0x0000040000097882 */ /* 0x008fe20000000000 */
[----:B------:R-:W-:Y:S01]  /*09e0*/  UMOV UR8, 0x20 ;  /* 0x0000002000087882 */ /* 0x000fe20000000000 */
[----:B------:R-:W-:Y:S02]  /*09f0*/  ULEA UR9, UR6, UR9, 0x18 ;  /* 0x0000000906097291 */ /* 0x000fe4000f8ec0ff */
[----:B------:R-:W-:-:S04]  /*0a00*/  UIADD3 UR10, UPT, UPT, -UR8, 0x100000, URZ ;  /* 0x00100000080a7890 */ /* 0x000fc8000fffe1ff */
[----:B------:R-:W-:Y:S02]  /*0a10*/  USHF.L.U32 UR11, UR10, 0xb, URZ ;  /* 0x0000000b0a0b7899 */ /* 0x000fe400080006ff */
[----:B------:R-:W-:Y:S01]  /*0a20*/  USHF.L.U32 UR10, UR10, 0x1, URZ ;  /* 0x000000010a0a7899 */ /* 0x000fe200080006ff */
[----:B------:R-:W-:Y:S01]  /*0a30*/  ELECT P1, URZ, PT ;  /* 0x0000000000ff782f */ /* 0x000fe20003820000 */
[----:B------:R-:W2:Y:S10]  /*0a40*/  FENCE.VIEW.ASYNC.S ;  /* 0x00000000000073c6 */ /* 0x000eb40000000000 */
[----:B--2---:R2:W3:Y:S01]  /*0a50*/  SYNCS.EXCH.64 URZ, [UR9+0x140], UR10 ;  /* 0x0001400a09ff75b2 */ /* 0x0044e20008000100 */
[----:B------:R2:W1:Y:S01]  /*0a60*/  SYNCS.EXCH.64 URZ, [UR9+0x148], UR10 ;  /* 0x0001480a09ff75b2 */ /* 0x0004620008000100 */
[----:B------:R-:W-:Y:S01]  /*0a70*/  NOP ;  /* 0x0000000000007918 */ /* 0x000fe20000000000 */
.L_x_12:
[----:B------:R-:W4:Y:S01]  /*0a80*/  SHFL.IDX PT, R0, R111, RZ, 0x1f ;  /* 0x00001fff6f007589 */ /* 0x000f2200000e0000 */
[----:B------:R-:W-:Y:S01]  /*0a90*/  NOP ;  /* 0x0000000000007918 */ /* 0x000fe20000000000 */
[----:B----4-:R-:W-:-:S13]  /*0aa0*/  ISETP.NE.AND P1, PT, R0, 0x4, PT ;  /* 0x000000040000780c */ /* 0x010fda0003f25270 */
[----:B------:R-:W-:Y:S05]  /*0ab0*/  @P1 BRA `(.L_x_13) ;  /* 0x0000000000481947 */ /* 0x000fea0003800000 */
[----:B--23--:R-:W-:Y:S01]  /*0ac0*/  UMOV UR10, 0x1a0 ;  /* 0x000001a0000a7882 */ /* 0x00cfe20000000000 */
[----:B------:R-:W-:Y:S01]  /*0ad0*/  UMOV UR9, 0x400 ;  /* 0x0000040000097882 */ /* 0x000fe20000000000 */
[----:B------:R-:W-:Y:S01]  /*0ae0*/  USEL UR10, UR10, 0x1e0, UP5 ;  /* 0x000001e00a0a7887 */ /* 0x000fe2000a800000 */
        /* <DEDUP_REMOVED lines=9> */
[----:B------:R-:W2:Y:S02]  /*0b80*/  FENCE.VIEW.ASYNC.S ;  /* 0x00000000000073c6 */ /* 0x000ea40000000000 */
[----:B--2---:R4:W2:Y:S08]  /*0b90*/  SYNCS.EXCH.64 URZ, [UR9+0x150], UR14 ;  /* 0x0001500e09ff75b2 */ /* 0x0048b00008000100 */
[----:B------:R4:W3:Y:S01]  /*0ba0*/  SYNCS.EXCH.64 URZ, [UR9+0x160], UR10 ;  /* 0x0001600a09ff75b2 */ /* 0x0008e20008000100 */
[----:B------:R4:W1:Y:S01]  /*0bb0*/  SYNCS.EXCH.64 URZ, [UR9+0x158], UR14 ;  /* 0x0001580e09ff75b2 */ /* 0x0008620008000100 */
[----:B------:R4:W1:Y:S02]  /*0bc0*/  SYNCS.EXCH.64 URZ, [UR9+0x168], UR10 ;  /* 0x0001680a09ff75b2 */ /* 0x0008640008000100 */
[----:B----4-:R-:W-:Y:S01]  /*0bd0*/  NOP ;  /* 0x0000000000007918 */ /* 0x010fe20000000000 */
.L_x_13:
[----:B------:R-:W4:Y:S01]  /*0be0*/  SHFL.IDX PT, R0, R111, RZ, 0x1f ;  /* 0x00001fff6f007589 */ /* 0x000f2200000e0000 */
[----:B------:R-:W-:Y:S01]  /*0bf0*/  NOP ;  /* 0x0000000000007918 */ /* 0x000fe20000000000 */
[----:B----4-:R-:W-:-:S13]  /*0c00*/  ISETP.NE.AND P1, PT, R0, 0x5, PT ;  /* 0x000000050000780c */ /* 0x010fda0003f25270 */
[----:B------:R-:W-:Y:S05]  /*0c10*/  @P1 BRA `(.L_x_14) ;  /* 0x0000000000541947 */ /* 0x000fea0003800000 */
[----:B--23--:R-:W-:Y:S01]  /*0c20*/  UMOV UR10, 0x400 ;  /* 0x00000400000a7882 */ /* 0x00cfe20000000000 */
        /* <DEDUP_REMOVED lines=14> */
[----:B------:R4:W1:Y:S01]  /*0d10*/  SYNCS.EXCH.64 URZ, [UR10+0x198], UR8 ;  /* 0x000198080aff75b2 */ /* 0x0008620008000100 */
[----:B------:R4:W1:Y:S01]  /*0d20*/  SYNCS.EXCH.64 URZ, [UR10+0x180], UR14 ;  /* 0x0001800e0aff75b2 */ /* 0x0008620008000100 */
[----:B------:R4:W1:Y:S01]  /*0d30*/  SYNCS.EXCH.64 URZ, [UR10+0x1a0], UR8 ;  /* 0x0001a0080aff75b2 */ /* 0x0008620008000100 */
[----:B------:R4:W1:Y:S01]  /*0d40*/  SYNCS.EXCH.64 URZ, [UR10+0x188], UR14 ;  /* 0x0001880e0aff75b2 */ /* 0x0008620008000100 */
[----:B------:R4:W1:Y:S02]  /*0d50*/  SYNCS.EXCH.64 URZ, [UR10+0x1a8], UR8 ;  /* 0x0001a8080aff75b2 */ /* 0x0008640008000100 */
[----:B----4-:R-:W-:Y:S01]  /*0d60*/  NOP ;  /* 0x0000000000007918 */ /* 0x010fe20000000000 */
.L_x_14:
[----:B------:R-:W4:Y:S01]  /*0d70*/  SHFL.IDX PT, R0, R111, RZ, 0x1f ;  /* 0x00001fff6f007589 */ /* 0x000f2200000e0000 */
[----:B------:R-:W-:Y:S01]  /*0d80*/  ISETP.NE.OR P0, PT, RZ, UR12, !P0 ;  /* 0x0000000cff007c0c */ /* 0x000fe2000c705670 */
[----:B------:R-:W-:Y:S01]  /*0d90*/  NOP ;  /* 0x0000000000007918 */ /* 0x000fe20000000000 */
[----:B----4-:R-:W-:-:S13]  /*0da0*/  ISETP.NE.AND P1, PT, R0, 0x3, PT ;  /* 0x000000030000780c */ /* 0x010fda0003f25270 */
[----:B------:R-:W-:Y:S05]  /*0db0*/  @P1 BRA `(.L_x_15) ;  /* 0x0000000000341947 */ /* 0x000fea0003800000 */
[----:B--23--:R-:W-:Y:S01]  /*0dc0*/  UMOV UR9, 0x400 ;  /* 0x0000040000097882 */ /* 0x00cfe20000000000 */
[----:B------:R-:W-:Y:S01]  /*0dd0*/  UMOV UR8, 0x20 ;  /* 0x0000002000087882 */ /* 0x000fe20000000000 */
[----:B------:R-:W-:Y:S02]  /*0de0*/  ULEA UR9, UR6, UR9, 0x18 ;  /* 0x0000000906097291 */ /* 0x000fe4000f8ec0ff */
[----:B------:R-:W-:-:S04]  /*0df0*/  UIADD3 UR10, UPT, UPT, -UR8, 0x100000, URZ ;  /* 0x00100000080a7890 */ /* 0x000fc8000fffe1ff */
[----:B------:R-:W-:Y:S02]  /*0e00*/  USHF.L.U32 UR11, UR10, 0xb, URZ ;  /* 0x0000000b0a0b7899 */ /* 0x000fe400080006ff */
[----:B------:R-:W-:Y:S01]  /*0e10*/  USHF.L.U32 UR10, UR10, 0x1, URZ ;  /* 0x000000010a0a7899 */ /* 0x000fe200080006ff */
[----:B------:R-:W-:Y:S01]  /*0e20*/  ELECT P1, URZ, PT ;  /* 0x0000000000ff782f */ /* 0x000fe20003820000 */
[----:B------:R-:W2:Y:S10]  /*0e30*/  FENCE.VIEW.ASYNC.S ;  /* 0x00000000000073c6 */ /* 0x000eb40000000000 */
[----:B--2---:R4:W2:Y:S01]  /*0e40*/  SYNCS.EXCH.64 URZ, [UR9+0x1b0], UR10 ;  /* 0x0001b00a09ff75b2 */ /* 0x0048a20008000100 */
[----:B------:R4:W3:Y:S01]  /*0e50*/  SYNCS.EXCH.64 URZ, [UR9+0x1c0], UR10 ;  /* 0x0001c00a09ff75b2 */ /* 0x0008e20008000100 */
[----:B------:R4:W1:Y:S01]  /*0e60*/  SYNCS.EXCH.64 URZ, [UR9+0x1b8], UR10 ;  /* 0x0001b80a09ff75b2 */ /* 0x0008620008000100 */
[----:B------:R4:W1:Y:S02]  /*0e70*/  SYNCS.EXCH.64 URZ, [UR9+0x1c8], UR10 ;  /* 0x0001c80a09ff75b2 */ /* 0x0008640008000100 */
[----:B----4-:R-:W-:Y:S01]  /*0e80*/  NOP ;  /* 0x0000000000007918 */ /* 0x010fe20000000000 */
.L_x_15:
[----:B------:R-:W-:Y:S01]  /*0e90*/  VOTEU.ALL UP1, P0 ;  /* 0x0000000000ff7886 */ /* 0x000fe20000020000 */
[----:B--23--:R-:W2:Y:S01]  /*0ea0*/  LDCU UR9, c[0x0][0x36c] ;  /* 0x00006d80ff0977ac */ /* 0x00cea20008000800 */
[----:B------:R-:W-:Y:S01]  /*0eb0*/  NOP ;  /* 0x0000000000007918 */ /* 0x000fe20000000000 */
[----:B------:R-:W-:Y:S01]  /*0ec0*/  LOP3.LUT R10, R110, 0x1f, RZ, 0xc0, !PT ;  /* 0x0000001f6e0a7812 */ /* 0x000fe200078ec0ff */
[----:B------:R-:W-:Y:S01]  /*0ed0*/  UMOV UR10, 0x20 ;  /* 0x00000020000a7882 */ /* 0x000fe20000000000 */
[----:B------:R-:W-:Y:S01]  /*0ee0*/  @!UP1 UMOV UR8, 0x400 ;  /* 0x0000040000089882 */ /* 0x000fe20000000000 */
[----:B------:R-:W-:-:S04]  /*0ef0*/  @!UP1 UIADD3 UR10, UPT, UPT, -UR10, 0x100000, URZ ;  /* 0x001000000a0a9890 */ /* 0x000fc8000fffe1ff */
[----:B------:R-:W-:Y:S02]  /*0f00*/  @!UP1 USHF.L.U32 UR11, UR10, 0xb, URZ ;  /* 0x0000000b0a0b9899 */ /* 0x000fe400080006ff */
[----:B------:R-:W-:Y:S02]  /*0f10*/  @!UP1 USHF.L.U32 UR10, UR10, 0x1, URZ ;  /* 0x000000010a0a9899 */ /* 0x000fe400080006ff */
[----:B------:R-:W-:Y:S01]  /*0f20*/  @!UP1 ULEA UR8, UR6, UR8, 0x18 ;  /* 0x0000000806089291 */ /* 0x000fe2000f8ec0ff */
[----:B------:R-:W-:Y:S01]  /*0f30*/  VOTEU.ALL UP1, P0 ;  /* 0x0000000000ff7886 */ /* 0x000fe20000020000 */
[----:B------:R-:W-:Y:S01]  /*0f40*/  UISETP.NE.AND UP4, UPT, UR12, URZ, UPT ;  /* 0x000000ff0c00728c */ /* 0x000fe2000bf85270 */
[----:B------:R-:W3:Y:S09]  /*0f50*/  FENCE.VIEW.ASYNC.S ;  /* 0x00000000000073c6 */ /* 0x000ef20000000000 */
[----:B---3--:R3:W4:Y:S01]  /*0f60*/  @!UP1 SYNCS.EXCH.64 URZ, [UR8+0x1d0], UR10 ;  /* 0x0001d00a08ff95b2 */ /* 0x0087220008000100 */
[----:B--2---:R-:W-:-:S09]  /*0f70*/  UISETP.EQ.U32.AND UP1, UPT, UR9, 0x1, UPT ;  /* 0x000000010900788c */ /* 0x004fd2000bf22070 */
[----:B------:R-:W-:Y:S05]  /*0f80*/  BRA.U !UP1, `(.L_x_16) ;  /* 0x0000000109087547 */ /* 0x000fea000b800000 */
[----:B-1--4-:R-:W-:Y:S01]  /*0f90*/  UCGABAR_ARV ;  /* 0x00000000000079c7 */ /* 0x012fe20008000000 */
[----:B------:R-:W-:Y:S05]  /*0fa0*/  BRA `(.L_x_17) ;  /* 0x0000000000047947 */ /* 0x000fea0003800000 */
.L_x_16:
[----:B-1--4-:R-:W-:Y:S01]  /*0fb0*/  NOP ;  /* 0x0000000000007918 */ /* 0x012fe20000000000 */
.L_x_17:
[----:B------:R-:W1:Y:S01]  /*0fc0*/  S2R R18, SR_CTAID.Y ;  /* 0x0000000000127919 */ /* 0x000e620000002600 */
[----:B------:R-:W-:-:S05]  /*0fd0*/  CS2R.32 R78, SR_CgaSize ;  /* 0x00000000004e7805 */ /* 0x000fca0000008a00 */
[----:B------:R-:W-:-:S05]  /*0fe0*/  IMAD R78, R78, -0xa0, RZ ;  /* 0xffffff604e4e7824 */ /* 0x000fca00078e02ff */
[----:B---3--:R-:W-:-:S14]  /*0ff0*/  R2UR UR8, R78 ;  /* 0x000000004e0872ca */ /* 0x008fdc00000e0000 */
[----:B------:R-:W2:Y:S01]  /*1000*/  LDCU UR8, c[0x0][UR8+0x2b4] ;  /* 0x00005680080877ac */ /* 0x000ea20008000800 */
[----:B------:R-:W-:-:S05]  /*1010*/  CS2R.32 R0, SR_CgaSize ;  /* 0x0000000000007805 */ /* 0x000fca0000008a00 */
[----:B------:R-:W-:-:S06]  /*1020*/  IMAD R0, R0, -0xa0, RZ ;  /* 0xffffff6000007824 */ /* 0x000fcc00078e02ff */
[----:B------:R-:W3:Y:S01]  /*1030*/  LDC R0, c[0x0][R0+0x2a4] ;  /* 0x0000a90000007b82 */ /* 0x000ee20000000800 */
[----:B------:R-:W-:Y:S01]  /*1040*/  PRMT R8, RZ, 0x7610, R8 ;  /* 0x00007610ff087816 */ /* 0x000fe20000000008 */
[----:B------:R-:W4:Y:S01]  /*1050*/  S2R R11, SR_CTAID.X ;  /* 0x00000000000b7919 */ /* 0x000f220000002500 */
[----:B------:R-:W-:-:S05]  /*1060*/  CS2R.32 R78, SR_CgaSize ;  /* 0x00000000004e7805 */ /* 0x000fca0000008a00 */
[----:B------:R-:W-:-:S05]  /*1070*/  IMAD R78, R78, -0xa0, RZ ;  /* 0xffffff604e4e7824 */ /* 0x000fca00078e02ff */
[----:B------:R-:W-:-:S14]  /*1080*/  R2UR UR9, R78 ;  /* 0x000000004e0972ca */ /* 0x000fdc00000e0000 */
[----:B------:R-:W3:Y:S01]  /*1090*/  LDCU UR9, c[0x0][UR9+0x2b0] ;  /* 0x00005600090977ac */ /* 0x000ee20008000800 */
[----:B------:R-:W-:Y:S01]  /*10a0*/  UISETP.NE.AND UP2, UPT, UR12, 0x2, UPT ;  /* 0x000000020c00788c */ /* 0x000fe2000bf45270 */
[----:B------:R-:W2:Y:S01]  /*10b0*/  LDC R9, c[0x0][0xb24] ;  /* 0x0002c900ff097b82 */ /* 0x000ea20000000800 */
[----:B------:R-:W-:-:S05]  /*10c0*/  CS2R.32 R2, SR_CgaSize ;  /* 0x0000000000027805 */ /* 0x000fca0000008a00 */
[----:B------:R-:W-:-:S06]  /*10d0*/  IMAD R2, R2, -0xa0, RZ ;  /* 0xffffff6002027824 */ /* 0x000fcc00078e02ff */
[----:B------:R-:W3:Y:S08]  /*10e0*/  LDC R2, c[0x0][R2+0x2a0] ;  /* 0x0000a80002027b82 */ /* 0x000ef00000000800 */
[----:B------:R-:W3:Y:S01]  /*10f0*/  LDC R34, c[0x0][0xb24] ;  /* 0x0002c900ff227b82 */ /* 0x000ee20000000800 */
[----:B-1----:R-:W-:-:S07]  /*1100*/  I2FP.F32.U32 R3, R18 ;  /* 0x0000001200037245 */ /* 0x002fce0000201000 */
[----:B------:R-:W1:Y:S01]  /*1110*/  S2UR UR36, SR_CTAID.Z ;  /* 0x00000000002479c3 */ /* 0x000e620000002700 */
[----:B--2---:R-:W-:Y:S01]  /*1120*/  ISETP.GE.AND P0, PT, R9, 0x1, PT ;  /* 0x000000010900780c */ /* 0x004fe20003f06270 */
[----:B----4-:R-:W-:Y:S01]  /*1130*/  IMAD.MOV.U32 R19, RZ, RZ, R11 ;  /* 0x000000ffff137224 */ /* 0x010fe200078e000b */
[----:B------:R-:W-:Y:S01]  /*1140*/  I2FP.F32.U32 R4, R11 ;  /* 0x0000000b00047245 */ /* 0x000fe20000201000 */
[----:B------:R-:W-:Y:S01]  /*1150*/  FMUL R3, R3, UR8 ;  /* 0x0000000803037c20 */ /* 0x000fe20008400000 */
[----:B------:R-:W2:Y:S03]  /*1160*/  LDCU UR8, c[0x0][0xb30] ;  /* 0x00016600ff0877ac */ /* 0x000ea60008000800 */
[----:B---3--:R-:W-:Y:S01]  /*1170*/  FMUL R4, R4, UR9 ;  /* 0x0000000904047c20 */ /* 0x008fe20008400000 */
[----:B------:R-:W3:Y:S08]  /*1180*/  F2I.U32.TRUNC.NTZ R77, R3 ;  /* 0x00000003004d7305 */ /* 0x000ef0000020f000 */
[----:B------:R-:W4:Y:S01]  /*1190*/  F2I.U32.TRUNC.NTZ R78, R4 ;  /* 0x00000004004e7305 */ /* 0x000f22000020f000 */
[----:B--2---:R-:W-:Y:S01]  /*11a0*/  UISETP.NE.AND UP3, UPT, UR8, 0x1, UPT ;  /* 0x000000010800788c */ /* 0x004fe2000bf65270 */
[----:B---3--:R-:W-:-:S05]  /*11b0*/  IADD3 R77, PT, PT, -R77, RZ, RZ ;  /* 0x000000ff4d4d7210 */ /* 0x008fca0007ffe1ff */
[----:B------:R-:W-:Y:S01]  /*11c0*/  IMAD R77, R0, R77, R18 ;  /* 0x0000004d004d7224 */ /* 0x000fe200078e0212 */
[----:B------:R-:W-:Y:S01]  /*11d0*/  PRMT R0, RZ, 0x7610, R0 ;  /* 0x00007610ff007816 */ /* 0x000fe20000000000 */
[----:B----4-:R-:W-:-:S04]  /*11e0*/  IMAD.MOV R78, RZ, RZ, -R78 ;  /* 0x000000ffff4e7224 */ /* 0x010fc800078e0a4e */
[----:B------:R-:W-:Y:S01]  /*11f0*/  IMAD R78, R2, R78, R11 ;  /* 0x0000004e024e7224 */ /* 0x000fe200078e020b */
[----:B-1----:R-:W-:Y:S06]  /*1200*/  BRA.U UP4, `(.L_x_18) ;  /* 0x0000000104247547 */ /* 0x002fec000b800000 */
[----:B------:R-:W-:Y:S01]  /*1210*/  ISETP.NE.AND P1, PT, R77, RZ, PT ;  /* 0x000000ff4d00720c */ /* 0x000fe20003f25270 */
[----:B------:R-:W-:Y:S01]  /*1220*/  IMAD.MOV.U32 R0, RZ, RZ, 0x3 ;  /* 0x00000003ff007424 */ /* 0x000fe200078e00ff */
[C---:B------:R-:W-:Y:S02]  /*1230*/  LOP3.LUT R3, R78.reuse, 0xfffffffe, RZ, 0xc0, !PT ;  /* 0xfffffffe4e037812 */ /* 0x040fe400078ec0ff */
[----:B------:R-:W-:Y:S02]  /*1240*/  ISETP.LT.U32.OR P1, PT, R78, 0x2, !P1 ;  /* 0x000000024e00780c */ /* 0x000fe40004f21470 */
[----:B------:R-:W-:Y:S02]  /*1250*/  SHF.L.U32 R0, R0, R3, RZ ;  /* 0x0000000300007219 */ /* 0x000fe400000006ff */
[----:B------:R-:W-:Y:S02]  /*1260*/  SEL R5, RZ, 0x1, !P1 ;  /* 0x00000001ff057807 */ /* 0x000fe40004800000 */
[----:B------:R-:W-:-:S05]  /*1270*/  SEL R2, RZ, 0x2, !P1 ;  /* 0x00000002ff027807 */ /* 0x000fca0004800000 */
[----:B------:R-:W-:-:S05]  /*1280*/  IMAD.IADD R2, R5, 0x1, R2 ;  /* 0x0000000105027824 */ /* 0x000fca00078e0202 */
[----:B------:R-:W-:Y:S02]  /*1290*/  PRMT R8, R2, 0x7610, R8 ;  /* 0x0000761002087816 */ /* 0x000fe40000000008 */
.L_x_18:
[----:B------:R-:W-:Y:S05]  /*12a0*/  @!P0 BRA `(.L_x_19) ;  /* 0x0000000000b88947 */ /* 0x000fea0003800000 */
[----:B------:R-:W1:Y:S01]  /*12b0*/  LDC.64 R4, c[0x0][0xb18] ;  /* 0x0002c600ff047b82 */ /* 0x000e620000000a00 */
[----:B------:R-:W-:-:S07]  /*12c0*/  ISETP.NE.AND P0, PT, R9, 0x1, PT ;  /* 0x000000010900780c */ /* 0x000fce0003f05270 */
[----:B------:R-:W2:Y:S08]  /*12d0*/  LDC R14, c[0x0][0xb0c] ;  /* 0x0002c300ff0e7b82 */ /* 0x000eb00000000800 */
[----:B------:R-:W3:Y:S08]  /*12e0*/  LDC R13, c[0x0][0x370] ;  /* 0x0000dc00ff0d7b82 */ /* 0x000ef00000000800 */
[----:B------:R-:W4:Y:S01]  /*12f0*/  LDC R16, c[0x0][0x374] ;  /* 0x0000dd00ff107b82 */ /* 0x000f220000000800 */
[----:B-1----:R-:W-:-:S07]  /*1300*/  ISETP.NE.AND P1, PT, R4, 0x1, PT ;  /* 0x000000010400780c */ /* 0x002fce0003f25270 */
[----:B------:R-:W3:Y:S01]  /*1310*/  LDC.64 R6, c[0x0][0xb10] ;  /* 0x0002c400ff067b82 */ /* 0x000ee20000000a00 */
[----:B--2---:R-:W-:-:S07]  /*1320*/  ISETP.NE.AND P2, PT, R14, 0x1, PT ;  /* 0x000000010e00780c */ /* 0x004fce0003f45270 */
[----:B------:R-:W1:Y:S08]  /*1330*/  LDC R12, c[0x0][0xb20] ;  /* 0x0002c800ff0c7b82 */ /* 0x000e700000000800 */
[----:B------:R-:W2:Y:S01]  /*1340*/  LDC.64 R2, c[0x0][0xb28] ;  /* 0x0002ca00ff027b82 */ /* 0x000ea20000000a00 */
[----:B----4-:R-:W-:-:S04]  /*1350*/  IMAD.HI.U32 R15, R16, R5, RZ ;  /* 0x00000005100f7227 */ /* 0x010fc800078e00ff */
[----:B------:R-:W-:-:S04]  /*1360*/  IMAD.HI.U32 R5, R18, R5, RZ ;  /* 0x0000000512057227 */ /* 0x000fc800078e00ff */
[----:B---3--:R-:W-:-:S04]  /*1370*/  IMAD.HI.U32 R20, R13, R6, RZ ;  /* 0x000000060d147227 */ /* 0x008fc800078e00ff */
[C---:B------:R-:W-:Y:S01]  /*1380*/  IMAD.HI.U32 R22, R11.reuse, R6, RZ ;  /* 0x000000060b167227 */ /* 0x040fe200078e00ff */
[-C--:B------:R-:W-:Y:S02]  /*1390*/  @P2 SHF.R.U32.HI R13, RZ, R7.reuse, R20 ;  /* 0x00000007ff0d2219 */ /* 0x080fe40000011614 */
[-C--:B-1----:R-:W-:Y:S02]  /*13a0*/  @P1 SHF.R.U32.HI R16, RZ, R12.reuse, R15 ;  /* 0x0000000cff101219 */ /* 0x082fe4000001160f */
[----:B------:R-:W-:Y:S02]  /*13b0*/  SHF.R.U32.HI R5, RZ, R12, R5 ;  /* 0x0000000cff057219 */ /* 0x000fe40000011605 */
[----:B------:R-:W-:Y:S02]  /*13c0*/  SHF.R.U32.HI R22, RZ, R7, R22 ;  /* 0x00000007ff167219 */ /* 0x000fe40000011616 */
[----:B------:R-:W-:Y:S01]  /*13d0*/  SEL R5, R18, R5, !P1 ;  /* 0x0000000512057207 */ /* 0x000fe20004800000 */
[----:B--2---:R-:W-:Y:S01]  /*13e0*/  IMAD.HI.U32 R20, R16, R2, RZ ;  /* 0x0000000210147227 */ /* 0x004fe200078e00ff */
[----:B------:R-:W-:-:S02]  /*13f0*/  SEL R19, R11, R22, !P2 ;  /* 0x000000160b137207 */ /* 0x000fc40005000000 */
[----:B------:R-:W-:Y:S01]  /*1400*/  IADD3 R7, PT, PT, -R5, RZ, RZ ;  /* 0x000000ff05077210 */ /* 0x000fe20007ffe1ff */
[----:B------:R-:W-:Y:S01]  /*1410*/  IMAD.HI.U32 R6, R13, R2, RZ ;  /* 0x000000020d067227 */ /* 0x000fe200078e00ff */
[----:B------:R-:W-:-:S03]  /*1420*/  @P0 SHF.R.U32.HI R16, RZ, R3, R20 ;  /* 0x00000003ff100219 */ /* 0x000fc60000011614 */
[----:B------:R-:W-:Y:S01]  /*1430*/  IMAD R7, R4, R7, R18 ;  /* 0x0000000704077224 */ /* 0x000fe200078e0212 */
[----:B------:R-:W-:Y:S01]  /*1440*/  @P0 SHF.R.U32.HI R13, RZ, R3, R6 ;  /* 0x00000003ff0d0219 */ /* 0x000fe20000011606 */
[----:B------:R-:W-:-:S04]  /*1450*/  IMAD R16, R16, R9, RZ ;  /* 0x0000000910107224 */ /* 0x000fc800078e02ff */
[----:B------:R-:W-:Y:S01]  /*1460*/  IMAD R6, R13, R9, RZ ;  /* 0x000000090d067224 */ /* 0x000fe200078e02ff */
[----:B------:R-:W-:-:S04]  /*1470*/  ISETP.GE.AND P1, PT, R5, R16, PT ;  /* 0x000000100500720c */ /* 0x000fc80003f26270 */
[----:B------:R-:W-:Y:S01]  /*1480*/  ISETP.GE.OR P1, PT, R19, R6, P1 ;  /* 0x000000061300720c */ /* 0x000fe20000f26670 */
[----:B------:R-:W-:-:S05]  /*1490*/  IMAD.HI.U32 R6, R5, R2, RZ ;  /* 0x0000000205067227 */ /* 0x000fca00078e00ff */
[----:B------:R-:W-:-:S04]  /*14a0*/  SHF.R.U32.HI R6, RZ, R3, R6 ;  /* 0x00000003ff067219 */ /* 0x000fc80000011606 */
[----:B------:R-:W-:-:S03]  /*14b0*/  SEL R6, R5, R6, !P0 ;  /* 0x0000000605067207 */ /* 0x000fc60004000000 */
[----:B------:R-:W-:Y:S01]  /*14c0*/  @!P1 IMAD.HI.U32 R12, R19, R2, RZ ;  /* 0x00000002130c9227 */ /* 0x000fe200078e00ff */
[----:B------:R-:W-:-:S04]  /*14d0*/  IADD3 R2, PT, PT, -R6, RZ, RZ ;  /* 0x000000ff06027210 */ /* 0x000fc80007ffe1ff */
[----:B------:R-:W-:Y:S01]  /*14e0*/  @!P1 SHF.R.U32.HI R12, RZ, R3, R12 ;  /* 0x00000003ff0c9219 */ /* 0x000fe2000001160c */
[----:B------:R-:W-:-:S03]  /*14f0*/  IMAD R2, R9, R2, R5 ;  /* 0x0000000209027224 */ /* 0x000fc600078e0205 */
[----:B------:R-:W-:-:S05]  /*1500*/  @!P1 SEL R3, R19, R12, !P0 ;  /* 0x0000000c13039207 */ /* 0x000fca0004000000 */
[--C-:B------:R-:W-:Y:S02]  /*1510*/  @!P1 IMAD.IADD R6, R6, 0x1, -R3.reuse ;  /* 0x0000000106069824 */ /* 0x100fe400078e0a03 */
[----:B------:R-:W-:Y:S01]  /*1520*/  @!P1 IMAD R3, R2, R13, R3 ;  /* 0x0000000d02039224 */ /* 0x000fe200078e0203 */
[----:B------:R-:W-:Y:S01]  /*1530*/  IADD3 R2, PT, PT, -R19, RZ, RZ ;  /* 0x000000ff13027210 */ /* 0x000fe20007ffe1ff */
[----:B------:R-:W-:Y:S02]  /*1540*/  @!P1 IMAD R5, R6, R9, R19 ;  /* 0x0000000906059224 */ /* 0x000fe400078e0213 */
[----:B------:R-:W-:Y:S02]  /*1550*/  @!P1 IMAD.MOV.U32 R19, RZ, RZ, R3 ;  /* 0x000000ffff139224 */ /* 0x000fe400078e0003 */
[----:B------:R-:W-:Y:S02]  /*1560*/  IMAD R2, R14, R2, R11 ;  /* 0x000000020e027224 */ /* 0x000fe400078e020b */
[----:B------:R-:W-:-:S02]  /*1570*/  IMAD R18, R5, R4, R7 ;  /* 0x0000000405127224 */ /* 0x000fc400078e0207 */
[----:B------:R-:W-:Y:S02]  /*1580*/  IMAD R19, R19, R14, R2 ;  /* 0x0000000e13137224 */ /* 0x000fe400078e0202 */
.L_x_19:
[----:B------:R-:W-:Y:S05]  /*1590*/  BRA.U UP3, `(.L_x_20) ;  /* 0x0000000103407547 */ /* 0x000fea000b800000 */
[----:B------:R-:W1:Y:S08]  /*15a0*/  LDC.64 R4, c[0x0][0xb10] ;  /* 0x0002c400ff047b82 */ /* 0x000e700000000a00 */
[----:B------:R-:W2:Y:S08]  /*15b0*/  LDC.64 R2, c[0x0][0xb18] ;  /* 0x0002c600ff027b82 */ /* 0x000eb00000000a00 */
[----:B------:R-:W3:Y:S08]  /*15c0*/  LDC R6, c[0x0][0xb20] ;  /* 0x0002c800ff067b82 */ /* 0x000ef00000000800 */
[----:B------:R-:W4:Y:S01]  /*15d0*/  LDC R12, c[0x0][0xb0c] ;  /* 0x0002c300ff0c7b82 */ /* 0x000f220000000800 */
[----:B-1----:R-:W-:-:S05]  /*15e0*/  IMAD.HI.U32 R4, R19, R4, RZ ;  /* 0x0000000413047227 */ /* 0x002fca00078e00ff */
[----:B------:R-:W-:Y:S01]  /*15f0*/  SHF.R.U32.HI R4, RZ, R5, R4 ;  /* 0x00000005ff047219 */ /* 0x000fe20000011604 */
[----:B--2---:R-:W-:Y:S01]  /*1600*/  IMAD.HI.U32 R3, R18, R3, RZ ;  /* 0x0000000312037227 */ /* 0x004fe200078e00ff */
[----:B------:R-:W-:-:S04]  /*1610*/  ISETP.NE.AND P0, PT, R2, 0x1, PT ;  /* 0x000000010200780c */ /* 0x000fc80003f05270 */
[----:B---3--:R-:W-:-:S04]  /*1620*/  SHF.R.U32.HI R3, RZ, R6, R3 ;  /* 0x00000006ff037219 */ /* 0x008fc80000011603 */
[----:B------:R-:W-:Y:S02]  /*1630*/  SEL R3, R18, R3, !P0 ;  /* 0x0000000312037207 */ /* 0x000fe40004000000 */
[----:B----4-:R-:W-:-:S04]  /*1640*/  ISETP.NE.AND P1, PT, R12, 0x1, PT ;  /* 0x000000010c00780c */ /* 0x010fc80003f25270 */
[----:B------:R-:W-:-:S05]  /*1650*/  SEL R6, R19, R4, !P1 ;  /* 0x0000000413067207 */ /* 0x000fca0004800000 */
[----:B------:R-:W-:Y:S02]  /*1660*/  IMAD.IADD R4, R3, 0x1, -R6 ;  /* 0x0000000103047824 */ /* 0x000fe400078e0a06 */
[----:B------:R-:W-:Y:S02]  /*1670*/  IMAD.IADD R3, R6, 0x1, -R3 ;  /* 0x0000000106037824 */ /* 0x000fe400078e0a03 */
[----:B------:R-:W-:Y:S02]  /*1680*/  IMAD R19, R4, R12, R19 ;  /* 0x0000000c04137224 */ /* 0x000fe400078e0213 */
[----:B------:R-:W-:Y:S02]  /*1690*/  IMAD R18, R3, R2, R18 ;  /* 0x0000000203127224 */ /* 0x000fe400078e0212 */
.L_x_20:
[----:B------:R-:W-:Y:S05]  /*16a0*/  BRA.U !UP1, `(.L_x_21) ;  /* 0x00000001090c7547 */ /* 0x000fea000b800000 */
[----:B------:R-:W-:Y:S01]  /*16b0*/  UCGABAR_WAIT ;  /* 0x0000000000007dc7 */ /* 0x000fe20008000000 */
[----:B------:R-:W-:Y:S01]  /*16c0*/  CCTL.IVALL ;  /* 0x00000000ff00798f */ /* 0x000fe20002000000 */
[----:B------:R-:W-:Y:S05]  /*16d0*/  BRA `(.L_x_22) ;  /* 0x0000000000047947 */ /* 0x000fea0003800000 */
.L_x_21:
[----:B------:R-:W-:Y:S06]  /*16e0*/  BAR.SYNC.DEFER_BLOCKING 0x0 ;  /* 0x0000000000007b1d */ /* 0x000fec0000010000 */
.L_x_22:
[----:B------:R-:W-:Y:S05]  /*16f0*/  BRA.U UP2, `(.L_x_23) ;  /* 0x0000001902847547 */ /* 0x000fea000b800000 */
[----:B------:R-:W1:Y:S01]  /*1700*/  LDCU UR4, c[0x0][0x38c] ;  /* 0x00007180ff0477ac */ /* 0x000e620008000800 */
[----:B------:R-:W2:Y:S01]  /*1710*/  LDC R9, c[0x0][0x370] ;  /* 0x0000dc00ff097b82 */ /* 0x000ea20000000800 */
[C---:B------:R-:W-:Y:S02]  /*1720*/  IMAD.SHL.U32 R17, R11.reuse, 0x20, RZ ;  /* 0x000000200b117824 */ /* 0x040fe400078e00ff */
[----:B------:R-:W-:Y:S01]  /*1730*/  HFMA2 R15, -RZ, RZ, 0, 5.9604644775390625e-08 ;  /* 0x00000001ff0f7431 */ /* 0x000fe200000001ff */
[----:B------:R-:W-:Y:S01]  /*1740*/  UISETP.NE.AND UP1, UPT, UR12, URZ, UPT ;  /* 0x000000ff0c00728c */ /* 0x000fe2000bf25270 */
[----:B------:R-:W-:Y:S01]  /*1750*/  ISETP.NE.AND P4, PT, R10, RZ, P5 ;  /* 0x000000ff0a00720c */ /* 0x000fe20002f85270 */
[----:B------:R-:W-:Y:S01]  /*1760*/  IMAD.SHL.U32 R16, R11, 0x40, RZ ;  /* 0x000000400b107824 */ /* 0x000fe200078e00ff */
[----:B------:R-:W-:Y:S01]  /*1770*/  CS2R R12, SRZ ;  /* 0x00000000000c7805 */ /* 0x000fe2000001ff00 */
[----:B------:R-:W-:Y:S01]  /*1780*/  IMAD.MOV.U32 R14, RZ, RZ, RZ ;  /* 0x000000ffff0e7224 */ /* 0x000fe200078e00ff */
[----:B------:R-:W3:Y:S01]  /*1790*/  LDC R0, c[0x0][0x374] ;  /* 0x0000dd00ff007b82 */ /* 0x000ee20000000800 */
[----:B------:R-:W-:Y:S01]  /*17a0*/  MOV R10, 0x1 ;  /* 0x00000001000a7802 */ /* 0x000fe20000000f00 */
[----:B------:R-:W4:Y:S01]  /*17b0*/  LDCU.64 UR14, c[0x0][0x348] ;  /* 0x00006900ff0e77ac */ /* 0x000f220008000a00 */
[----:B------:R-:W-:Y:S01]  /*17c0*/  LOP3.LUT R17, R17, 0x20, RZ, 0xc0, !PT ;  /* 0x0000002011117812 */ /* 0x000fe200078ec0ff */
[----:B------:R-:W-:Y:S01]  /*17d0*/  USEL UR23, UR7, 0x2, UP1 ;  /* 0x0000000207177887 */ /* 0x000fe20008800000 */
[----:B------:R-:W-:Y:S01]  /*17e0*/  UMOV UR24, URZ ;  /* 0x000000ff00187c82 */ /* 0x000fe20008000000 */
[----:B-1----:R-:W-:-:S04]  /*17f0*/  UIADD3 UR5, UPT, UPT, UR4, 0x3f, URZ ;  /* 0x0000003f04057890 */ /* 0x002fc8000fffe0ff */
[----:B------:R-:W-:-:S04]  /*1800*/  USHF.R.S32.HI UR13, URZ, 0x1f, UR5 ;  /* 0x0000001fff0d7899 */ /* 0x000fc80008011405 */
[----:B------:R-:W-:Y:S02]  /*1810*/  ULEA.HI UR13, UR13, UR5, URZ, 0x6 ;  /* 0x000000050d0d7291 */ /* 0x000fe4000f8f30ff */
[----:B------:R-:W-:Y:S02]  /*1820*/  UIADD3 UR5, UPT, UPT, UR4, -0x1, URZ ;  /* 0xffffffff04057890 */ /* 0x000fe4000fffe0ff */
[----:B------:R-:W-:Y:S02]  /*1830*/  USHF.R.S32.HI UR13, URZ, 0x6, UR13 ;  /* 0x00000006ff0d7899 */ /* 0x000fe4000801140d */
[----:B------:R-:W-:Y:S02]  /*1840*/  UISETP.GE.U32.AND UP2, UPT, UR5, -0x7f, UPT ;  /* 0xffffff810500788c */ /* 0x000fe4000bf46070 */
[----:B------:R-:W-:Y:S02]  /*1850*/  UISETP.LT.U32.AND UP0, UPT, UR13, 0x11, UPT ;  /* 0x000000110d00788c */ /* 0x000fe4000bf01070 */
[----:B------:R-:W-:-:S02]  /*1860*/  UIADD3 UR4, UPT, UPT, UR4, 0x7e, URZ ;  /* 0x0000007e04047890 */ /* 0x000fc4000fffe0ff */
[----:B------:R-:W-:-:S04]  /*1870*/  USEL UR5, UR13, 0x11, UP0 ;  /* 0x000000110d057887 */ /* 0x000fc80008000000 */
[----:B------:R-:W-:Y:S02]  /*1880*/  UIADD3 UR22, UPT, UPT, UR5, -0x1, URZ ;  /* 0xffffffff05167890 */ /* 0x000fe4000fffe0ff */
[----:B------:R-:W-:Y:S02]  /*1890*/  @UP2 UIADD3 UR22, UPT, UPT, UR5, URZ, URZ ;  /* 0x000000ff05162290 */ /* 0x000fe4000fffe0ff */
[----:B------:R-:W-:Y:S02]  /*18a0*/  UIADD3 UR25, UPT, UPT, UR13, -UR5, URZ ;  /* 0x800000050d197290 */ /* 0x000fe4000fffe0ff */
[----:B------:R-:W-:Y:S02]  /*18b0*/  UIADD3 UR21, UPT, UPT, UR22, 0x1, URZ ;  /* 0x0000000116157890 */ /* 0x000fe4000fffe0ff */
[----:B--2-4-:R-:W-:-:S12]  /*18c0*/  UIADD3 UR22, UPT, UPT, -UR22, URZ, URZ ;  /* 0x000000ff16167290 */ /* 0x014fd8000fffe1ff */
.L_x_43:
[----:B------:R-:W-:Y:S01]  /*18d0*/  UISETP.NE.AND UP0, UPT, UR6, URZ, UPT ;  /* 0x000000ff0600728c */ /* 0x000fe2000bf05270 */
[----:B------:R-:W1:Y:S08]  /*18e0*/  S2UR UR6, SR_CgaCtaId ;  /* 0x00000000000679c3 */ /* 0x000e700000008800 */
[----:B------:R-:W-:Y:S05]  /*18f0*/  BRA.U UP0, `(.L_x_24) ;  /* 0x0000000100347547 */ /* 0x000fea000b800000 */
[----:B------:R-:W2:Y:S01]  /*1900*/  S2R R2, SR_CgaCtaId ;  /* 0x0000000000027919 */ /* 0x000ea20000008800 */
[----:B------:R-:W-:-:S04]  /*1910*/  MOV R3, 0x400 ;  /* 0x0000040000037802 */ /* 0x000fc80000000f00 */
[----:B--2---:R-:W-:Y:S02]  /*1920*/  LEA R3, R2, R3, 0x18 ;  /* 0x0000000302037211 */ /* 0x004fe400078ec0ff */
[----:B------:R-:W-:-:S03]  /*1930*/  SHF.L.U32 R2, R10, 0x1f, RZ ;  /* 0x0000001f0a027819 */ /* 0x000fc600000006ff */
[----:B------:R-:W-:-:S04]  /*1940*/  IMAD R3, R12, 0x8, R3 ;  /* 0x000000080c037824 */ /* 0x000fc800078e0203 */
[----:B------:R-:W2:Y:S02]  /*1950*/  SYNCS.PHASECHK.TRANS64.TRYWAIT P0, [R3+URZ+0x1c0], R2 ;  /* 0x0001c002030075a7 */ /* 0x000ea400080011ff */
[----:B--2---:R-:W-:Y:S05]  /*1960*/  @!P0 BRA `(.L_x_25) ;  /* 0x0000007800448947 */ /* 0x004fea0003800000 */
.L_x_193:
[----:B------:R-:W-:Y:S01]  /*1970*/  VIADD R12, R12, 0x1 ;  /* 0x000000010c0c7836 */ /* 0x000fe20000000000 */
[----:B------:R2:W-:Y:S04]  /*1980*/  SYNCS.ARRIVE.TRANS64.A1T0 RZ, [R3+URZ+0x1b0], RZ ;  /* 0x0001b0ff03ff79a7 */ /* 0x0005e800081000ff */
[----:B------:R-:W-:-:S04]  /*1990*/  ISETP.NE.AND P0, PT, R12, 0x2, PT ;  /* 0x000000020c00780c */ /* 0x000fc80003f05270 */
[----:B------:R-:W-:Y:S02]  /*19a0*/  SEL R12, R12, RZ, P0 ;  /* 0x000000ff0c0c7207 */ /* 0x000fe40000000000 */
[----:B--2---:R-:W-:-:S04]  /*19b0*/  SEL R3, RZ, 0x1, P0 ;  /* 0x00000001ff037807 */ /* 0x004fc80000000000 */
[----:B------:R-:W-:-:S07]  /*19c0*/  LOP3.LUT R10, R10, R3, RZ, 0x3c, !PT ;  /* 0x000000030a0a7212 */ /* 0x000fce00078e3cff */
.L_x_24:
[----:B------:R-:W-:Y:S01]  /*19d0*/  UMOV UR7, 0x400 ;  /* 0x0000040000077882 */ /* 0x000fe20000000000 */
[----:B------:R-:W-:Y:S01]  /*19e0*/  LEA.HI R3, R19, R19, RZ, 0x1 ;  /* 0x0000001313037211 */ /* 0x000fe200078f08ff */
[----:B-1----:R-:W-:Y:S01]  /*19f0*/  ULEA UR7, UR6, UR7, 0x18 ;  /* 0x0000000706077291 */ /* 0x002fe2000f8ec0ff */
[----:B------:R-:W-:Y:S01]  /*1a00*/  SHF.L.U32 R2, R15, 0x1f, RZ ;  /* 0x0000001f0f027819 */ /* 0x000fe200000006ff */
[----:B------:R-:W-:Y:S01]  /*1a10*/  UISETP.GE.U32.AND UP0, UPT, UR4, 0x7f, UPT ;  /* 0x0000007f0400788c */ /* 0x000fe2000bf06070 */
[----:B------:R-:W-:Y:S01]  /*1a20*/  R2UR UR35, R16 ;  /* 0x00000000102372ca */ /* 0x000fe200000e0000 */
[----:B------:R-:W-:Y:S01]  /*1a30*/  ULEA UR8, UR24, UR7, 0x3 ;  /* 0x0000000718087291 */ /* 0x000fe2000f8e18ff */
[----:B------:R-:W-:Y:S01]  /*1a40*/  IMAD.SHL.U32 R3, R3, 0x40, RZ ;  /* 0x0000004003037824 */ /* 0x000fe200078e00ff */
[----:B------:R-:W-:Y:S01]  /*1a50*/  R2UR UR11, R17 ;  /* 0x00000000110b72ca */ /* 0x000fe200000e0000 */
[----:B------:R-:W-:-:S03]  /*1a60*/  UMOV UR26, URZ ;  /* 0x000000ff001a7c82 */ /* 0x000fc60008000000 */
[----:B------:R-:W-:-:S03]  /*1a70*/  LOP3.LUT R3, R3, 0xffffff80, RZ, 0xc0, !PT ;  /* 0xffffff8003037812 */ /* 0x000fc600078ec0ff */
[----:B------:R1:W2:Y:S01]  /*1a80*/  SYNCS.PHASECHK.TRANS64.TRYWAIT P0, [UR8+0x88], R2 ;  /* 0x00008802ff0075a7 */ /* 0x0002a20008001108 */
[----:B------:R-:W-:Y:S02]  /*1a90*/  R2UR UR9, R3 ;  /* 0x00000000030972ca */ /* 0x000fe400000e0000 */
[----:B------:R-:W-:-:S11]  /*1aa0*/  R2UR UR8, R18 ;  /* 0x00000000120872ca */ /* 0x000fd600000e0000 */
[----:B------:R-:W-:Y:S02]  /*1ab0*/  ULOP3.LUT UR35, UR9, 0x40, UR35, 0xf8, !UPT ;  /* 0x0000004009237892 */ /* 0x000fe4000f8ef823 */
[----:B------:R-:W-:Y:S01]  /*1ac0*/  ULEA UR11, UR8, UR11, 0x6 ;  /* 0x0000000b080b7291 */ /* 0x000fe2000f8e30ff */
[----:B------:R-:W-:Y:S11]  /*1ad0*/  BRA.U !UP0, `(.L_x_26) ;  /* 0x0000000108c07547 */ /* 0x000ff6000b800000 */
[----:B------:R-:W-:Y:S01]  /*1ae0*/  UMOV UR16, UR22 ;  /* 0x0000001600107c82 */ /* 0x000fe20008000000 */
[----:B------:R-:W-:Y:S01]  /*1af0*/  UMOV UR17, UR24 ;  /* 0x0000001800117c82 */ /* 0x000fe20008000000 */
[----:B------:R-:W-:-:S05]  /*1b00*/  UMOV UR34, URZ ;  /* 0x000000ff00227c82 */ /* 0x000fca0008000000 */
.L_x_32:
[----:B------:R-:W-:Y:S01]  /*1b10*/  ULEA UR33, UR17, UR7, 0x3 ;  /* 0x0000000711217291 */ /* 0x000fe2000f8e18ff */
[----:B------:R-:W-:Y:S01]  /*1b20*/  @P5 MOV R3, 0x6000 ;  /* 0x0000600000035802 */ /* 0x000fe20000000f00 */
[----:B-12-4-:R-:W-:Y:S10]  /*1b30*/  @P0 BRA `(.L_x_27) ;  /* 0x00000000000c0947 */ /* 0x016ff40003800000 */
[----:B------:R-:W-:-:S04]  /*1b40*/  SHF.L.U32 R5, R15, 0x1f, RZ ;  /* 0x0000001f0f057819 */ /* 0x000fc800000006ff */
[----:B------:R-:W2:Y:S02]  /*1b50*/  SYNCS.PHASECHK.TRANS64.TRYWAIT P0, [UR33+0x88], R5 ;  /* 0x00008805ff0075a7 */ /* 0x000ea40008001121 */
[----:B--2---:R-:W-:Y:S05]  /*1b60*/  @!P0 BRA `(.L_x_28) ;  /* 0x0000007400d88947 */ /* 0x004fea0003800000 */
.L_x_27:
[----:B------:R2:W-:Y:S01]  /*1b70*/  @P5 SYNCS.ARRIVE.TRANS64 RZ, [UR33], R3 ;  /* 0x00000003ffff59a7 */ /* 0x0005e20008000021 */
[----:B------:R-:W-:Y:S02]  /*1b80*/  ULOP3.LUT UR8, UR23, 0x2, URZ, 0xfc, !UPT ;  /* 0x0000000217087892 */ /* 0x000fe4000f8efcff */
[----:B------:R-:W-:Y:S02]  /*1b90*/  UIADD3 UR16, UPT, UPT, UR16, 0x1, URZ ;  /* 0x0000000110107890 */ /* 0x000fe4000fffe0ff */
[----:B------:R-:W-:Y:S02]  /*1ba0*/  UISETP.NE.AND UP0, UPT, UR8, 0x2, UPT ;  /* 0x000000020800788c */ /* 0x000fe4000bf05270 */
[----:B------:R-:W-:-:S07]  /*1bb0*/  UISETP.NE.AND UP2, UPT, UR16, 0x1, UPT ;  /* 0x000000011000788c */ /* 0x000fce000bf45270 */
[----:B------:R-:W-:Y:S05]  /*1bc0*/  BRA.U UP0, `(.L_x_29) ;  /* 0x0000000100047547 */ /* 0x000fea000b800000 */
[----:B------:R-:W-:Y:S05]  /*1bd0*/  BPT.TRAP 0x1 ;  /* 0x000000040000795c */ /* 0x000fea0000300000 */
.L_x_29:
[----:B------:R-:W-:Y:S04]  /*1be0*/  BSSY.RECONVERGENT B0, `(.L_x_30) ;  /* 0x0000003000007945 */ /* 0x000fe80003800200 */
[----:B------:R-:W-:Y:S05]  /*1bf0*/  @!P4 BRA `(.L_x_31) ;  /* 0x000000000004c947 */ /* 0x000fea0003800000 */
[----:B------:R-:W-:Y:S05]  /*1c00*/  BPT.TRAP 0x1 ;  /* 0x000000040000795c */ /* 0x000fea0000300000 */
.L_x_31:
[----:B------:R-:W-:Y:S05]  /*1c10*/  BSYNC.RECONVERGENT B0 ;  /* 0x0000000000007941 */ /* 0x000fea0003800200 */
.L_x_30:
[----:B------:R-:W-:Y:S02]  /*1c20*/  UIADD3 UR24, UPT, UPT, UR17, 0x1, URZ ;  /* 0x0000000111187890 */ /* 0x000fe4000fffe0ff */
[----:B------:R-:W-:Y:S02]  /*1c30*/  ULEA UR32, UR17, UR7, 0xd ;  /* 0x0000000711207291 */ /* 0x000fe4000f8e68ff */
[----:B------:R-:W-:Y:S02]  /*1c40*/  UISETP.NE.AND UP0, UPT, UR24, 0x11, UPT ;  /* 0x000000111800788c */ /* 0x000fe4000bf05270 */
[----:B------:R-:W-:Y:S02]  /*1c50*/  UIADD3 UR30, UP1, UPT, UR14, 0x80, URZ ;  /* 0x000000800e1e7890 */ /* 0x000fe4000ff3e0ff */
[----:B------:R-:W-:Y:S02]  /*1c60*/  USEL UR9, URZ, 0x1, UP0 ;  /* 0x00000001ff097887 */ /* 0x000fe40008000000 */
[----:B------:R-:W-:-:S02]  /*1c70*/  USEL UR24, UR24, URZ, UP0 ;  /* 0x000000ff18187287 */ /* 0x000fc40008000000 */
[----:B------:R-:W-:Y:S02]  /*1c80*/  UIADD3 UR28, UP0, UPT, UR14, 0x180, URZ ;  /* 0x000001800e1c7890 */ /* 0x000fe4000ff1e0ff */
[----:B------:R-:W-:Y:S01]  /*1c90*/  ULEA UR8, UR24, UR7, 0x3 ;  /* 0x0000000718087291 */ /* 0x000fe2000f8e18ff */
[----:B------:R-:W-:Y:S01]  /*1ca0*/  LOP3.LUT R15, R15, UR9, RZ, 0x3c, !PT ;  /* 0x000000090f0f7c12 */ /* 0x000fe2000f8e3cff */
[----:B------:R-:W-:Y:S02]  /*1cb0*/  ULOP3.LUT UR33, UR33, 0xfefffff8, URZ, 0xc0, !UPT ;  /* 0xfefffff821217892 */ /* 0x000fe4000f8ec0ff */
[----:B------:R-:W-:Y:S01]  /*1cc0*/  UIADD3.X UR31, UPT, UPT, URZ, UR15, URZ, UP1, !UPT ;  /* 0x0000000fff1f7290 */ /* 0x000fe20008ffe4ff */
[----:B-1----:R-:W-:Y:S01]  /*1cd0*/  SHF.L.U32 R2, R15, 0x1f, RZ ;  /* 0x0000001f0f027819 */ /* 0x002fe200000006ff */
[----:B------:R-:W-:Y:S02]  /*1ce0*/  UIADD3 UR32, UPT, UPT, UR32, 0x3400, URZ ;  /* 0x0000340020207890 */ /* 0x000fe4000fffe0ff */
[----:B------:R-:W-:Y:S01]  /*1cf0*/  UIADD3.X UR29, UPT, UPT, URZ, UR15, URZ, UP0, !UPT ;  /* 0x0000000fff1d7290 */ /* 0x000fe200087fe4ff */
[----:B------:R4:W1:Y:S01]  /*1d00*/  SYNCS.PHASECHK.TRANS64.TRYWAIT P0, [UR8+0x88], R2 ;  /* 0x00008802ff0075a7 */ /* 0x0008620008001108 */
[----:B------:R-:W-:Y:S01]  /*1d10*/  ULEA UR8, UR17, UR7, 0xc ;  /* 0x0000000711087291 */ /* 0x000fe2000f8e60ff */
[----:B------:R-:W-:Y:S01]  /*1d20*/  UMOV UR18, 0x0 ;  /* 0x0000000000127882 */ /* 0x000fe20000000000 */
[----:B------:R-:W-:-:S02]  /*1d30*/  UMOV UR19, 0x10000000 ;  /* 0x1000000000137882 */ /* 0x000fc40000000000 */
[----:B------:R-:W-:Y:S01]  /*1d40*/  UIADD3 UR8, UPT, UPT, UR8, 0x25400, URZ ;  /* 0x0002540008087890 */ /* 0x000fe2000fffe0ff */
[----:B------:R2:W-:Y:S01]  /*1d50*/  UTMALDG.3D.2CTA [UR32], [UR30], desc[UR18] ;  /* 0x000012201e0075b4 */ /* 0x0005e20008211000 */
[----:B------:R-:W-:Y:S01]  /*1d60*/  UMOV UR10, UR34 ;  /* 0x00000022000a7c82 */ /* 0x000fe20008000000 */
[----:B------:R-:W-:Y:S01]  /*1d70*/  UMOV UR12, UR36 ;  /* 0x00000024000c7c82 */ /* 0x000fe20008000000 */
[----:B------:R-:W-:Y:S01]  /*1d80*/  UMOV UR9, UR33 ;  /* 0x0000002100097c82 */ /* 0x000fe20008000000 */
[----:B------:R-:W-:Y:S01]  /*1d90*/  UMOV UR26, UR21 ;  /* 0x00000015001a7c82 */ /* 0x000fe20008000000 */
[----:B------:R-:W-:-:S03]  /*1da0*/  UMOV UR17, UR24 ;  /* 0x0000001800117c82 */ /* 0x000fc60008000000 */
[----:B------:R4:W-:Y:S01]  /*1db0*/  UTMALDG.3D.2CTA [UR8], [UR28], desc[UR18] ;  /* 0x000012081c0075b4 */ /* 0x0009e20008211000 */
[----:B--2---:R-:W-:Y:S01]  /*1dc0*/  UIADD3 UR34, UPT, UPT, UR34, 0x40, URZ ;  /* 0x0000004022227890 */ /* 0x004fe2000fffe0ff */
[----:B------:R-:W-:Y:S11]  /*1dd0*/  BRA.U UP2, `(.L_x_32) ;  /* 0xfffffffd024c7547 */ /* 0x000ff6000b83ffff */
.L_x_26:
[----:B-12---:R-:W-:Y:S01]  /*1de0*/  PLOP3.LUT P0, PT, PT, PT, UP5, 0x80, 0x8 ;  /* 0x000000000008781c */ /* 0x006fe20003f0f058 */
[----:B----4-:R-:W-:Y:S01]  /*1df0*/  ULEA UR8, UR24, UR7, 0x3 ;  /* 0x0000000718087291 */ /* 0x010fe2000f8e18ff */
[----:B------:R-:W-:Y:S01]  /*1e00*/  SHF.L.U32 R2, R15, 0x1f, RZ ;  /* 0x0000001f0f027819 */ /* 0x000fe200000006ff */
[----:B------:R-:W-:-:S10]  /*1e10*/  UISETP.GT.AND UP0, UPT, UR13, UR5, UPT ;  /* 0x000000050d00728c */ /* 0x000fd4000bf04270 */
[----:B------:R-:W-:Y:S01]  /*1e20*/  @!P0 SYNCS.ARRIVE.TRANS64.A1T0 RZ, [UR7+0x148], RZ ;  /* 0x000148ffffff89a7 */ /* 0x000fe20008100007 */
[----:B------:R1:W2:Y:S01]  /*1e30*/  SYNCS.PHASECHK.TRANS64.TRYWAIT P0, [UR8+0x88], R2 ;  /* 0x00008802ff0075a7 */ /* 0x0002a20008001108 */
[----:B------:R-:W-:Y:S05]  /*1e40*/  BRA.U !UP0, `(.L_x_33) ;  /* 0x0000000108c07547 */ /* 0x000fea000b800000 */
[----:B------:R-:W-:Y:S01]  /*1e50*/  UIADD3 UR27, UPT, UPT, UR25, UR26, URZ ;  /* 0x0000001a191b7290 */ /* 0x000fe2000fffe0ff */
[----:B------:R-:W-:-:S11]  /*1e60*/  UMOV UR34, UR24 ;  /* 0x0000001800227c82 */ /* 0x000fd60008000000 */
.L_x_39:
[----:B------:R-:W-:Y:S01]  /*1e70*/  ULEA UR17, UR34, UR7, 0x3 ;  /* 0x0000000722117291 */ /* 0x000fe2000f8e18ff */
[----:B--2---:R-:W-:Y:S01]  /*1e80*/  @P5 MOV R3, 0x6000 ;  /* 0x0000600000035802 */ /* 0x004fe20000000f00 */
[----:B-12---:R-:W-:Y:S10]  /*1e90*/  @P0 BRA `(.L_x_34) ;  /* 0x00000000000c0947 */ /* 0x006ff40003800000 */
[----:B------:R-:W-:-:S04]  /*1ea0*/  SHF.L.U32 R5, R15, 0x1f, RZ ;  /* 0x0000001f0f057819 */ /* 0x000fc800000006ff */
[----:B------:R-:W2:Y:S02]  /*1eb0*/  SYNCS.PHASECHK.TRANS64.TRYWAIT P0, [UR17+0x88], R5 ;  /* 0x00008805ff0075a7 */ /* 0x000ea40008001111 */
[----:B--2---:R-:W-:Y:S05]  /*1ec0*/  @!P0 BRA `(.L_x_35) ;  /* 0x0000007400188947 */ /* 0x004fea0003800000 */
.L_x_34:
[----:B------:R2:W-:Y:S01]  /*1ed0*/  @P5 SYNCS.ARRIVE.TRANS64 RZ, [UR17], R3 ;  /* 0x00000003ffff59a7 */ /* 0x0005e20008000011 */
[----:B------:R-:W-:-:S04]  /*1ee0*/  ULOP3.LUT UR8, UR23, 0x2, URZ, 0xfc, !UPT ;  /* 0x0000000217087892 */ /* 0x000fc8000f8efcff */
[----:B------:R-:W-:-:S09]  /*1ef0*/  UISETP.NE.AND UP0, UPT, UR8, 0x2, UPT ;  /* 0x000000020800788c */ /* 0x000fd2000bf05270 */
[----:B------:R-:W-:Y:S05]  /*1f00*/  BRA.U UP0, `(.L_x_36) ;  /* 0x0000000100047547 */ /* 0x000fea000b800000 */
[----:B------:R-:W-:Y:S05]  /*1f10*/  BPT.TRAP 0x1 ;  /* 0x000000040000795c */ /* 0x000fea0000300000 */
.L_x_36:
[----:B------:R-:W-:Y:S04]  /*1f20*/  BSSY.RECONVERGENT B0, `(.L_x_37) ;  /* 0x0000003000007945 */ /* 0x000fe80003800200 */
[----:B------:R-:W-:Y:S05]  /*1f30*/  @!P4 BRA `(.L_x_38) ;  /* 0x000000000004c947 */ /* 0x000fea0003800000 */
[----:B------:R-:W-:Y:S05]  /*1f40*/  BPT.TRAP 0x1 ;  /* 0x000000040000795c */ /* 0x000fea0000300000 */
.L_x_38:
[----:B------:R-:W-:Y:S05]  /*1f50*/  BSYNC.RECONVERGENT B0 ;  /* 0x0000000000007941 */ /* 0x000fea0003800200 */
.L_x_37:
        /* <DEDUP_REMOVED lines=9> */
[----:B------:R-:W-:Y:S02]  /*1ff0*/  USHF.L.U32 UR18, UR26, 0x6, URZ ;  /* 0x000000061a127899 */ /* 0x000fe400080006ff */
[----:B------:R-:W-:Y:S01]  /*2000*/  ULOP3.LUT UR17, UR17, 0xfefffff8, URZ, 0xc0, !UPT ;  /* 0xfefffff811117892 */ /* 0x000fe2000f8ec0ff */
[----:B-1----:R-:W-:Y:S01]  /*2010*/  SHF.L.U32 R2, R15, 0x1f, RZ ;  /* 0x0000001f0f027819 */ /* 0x002fe200000006ff */
[----:B------:R-:W-:Y:S02]  /*2020*/  UIADD3 UR16, UPT, UPT, UR16, 0x3400, URZ ;  /* 0x0000340010107890 */ /* 0x000fe4000fffe0ff */
[----:B------:R-:W-:Y:S01]  /*2030*/  UIADD3.X UR33, UPT, UPT, URZ, UR15, URZ, UP1, !UPT ;  /* 0x0000000fff217290 */ /* 0x000fe20008ffe4ff */
[----:B------:R4:W1:Y:S01]  /*2040*/  SYNCS.PHASECHK.TRANS64.TRYWAIT P0, [UR8+0x88], R2 ;  /* 0x00008802ff0075a7 */ /* 0x0008620008001108 */
[----:B------:R-:W-:-:S02]  /*2050*/  ULEA UR8, UR34, UR7, 0xc ;  /* 0x0000000722087291 */ /* 0x000fc4000f8e60ff */
[----:B------:R-:W-:Y:S02]  /*2060*/  UIADD3.X UR31, UPT, UPT, URZ, UR15, URZ, UP0, !UPT ;  /* 0x0000000fff1f7290 */ /* 0x000fe400087fe4ff */
[----:B------:R-:W-:Y:S01]  /*2070*/  UIADD3 UR8, UPT, UPT, UR8, 0x25400, URZ ;  /* 0x0002540008087890 */ /* 0x000fe2000fffe0ff */
[----:B------:R-:W-:Y:S01]  /*2080*/  UMOV UR28, 0x0 ;  /* 0x00000000001c7882 */ /* 0x000fe20000000000 */
[----:B------:R-:W-:Y:S01]  /*2090*/  UMOV UR29, 0x10000000 ;  /* 0x10000000001d7882 */ /* 0x000fe20000000000 */
[----:B------:R-:W-:Y:S01]  /*20a0*/  UMOV UR19, UR35 ;  /* 0x0000002300137c82 */ /* 0x000fe20008000000 */
[----:B------:R-:W-:Y:S01]  /*20b0*/  UMOV UR20, UR36 ;  /* 0x0000002400147c82 */ /* 0x000fe20008000000 */
[----:B------:R-:W-:Y:S01]  /*20c0*/  UMOV UR12, UR36 ;  /* 0x00000024000c7c82 */ /* 0x000fe20008000000 */
[----:B------:R-:W-:Y:S01]  /*20d0*/  UMOV UR9, UR17 ;  /* 0x0000001100097c82 */ /* 0x000fe20008000000 */
[----:B------:R-:W-:Y:S01]  /*20e0*/  UMOV UR10, UR18 ;  /* 0x00000012000a7c82 */ /* 0x000fe20008000000 */
[----:B------:R4:W-:Y:S01]  /*20f0*/  UTMALDG.3D.2CTA [UR16], [UR32], desc[UR28] ;  /* 0x00001c10200075b4 */ /* 0x0009e20008211000 */
[----:B------:R-:W-:Y:S01]  /*2100*/  UIADD3 UR26, UPT, UPT, UR26, 0x1, URZ ;  /* 0x000000011a1a7890 */ /* 0x000fe2000fffe0ff */
[----:B------:R-:W-:-:S03]  /*2110*/  UMOV UR34, UR24 ;  /* 0x0000001800227c82 */ /* 0x000fc60008000000 */
[----:B------:R-:W-:Y:S01]  /*2120*/  UISETP.NE.AND UP0, UPT, UR26, UR27, UPT ;  /* 0x0000001b1a00728c */ /* 0x000fe2000bf05270 */
[----:B------:R4:W-:Y:S08]  /*2130*/  UTMALDG.3D.2CTA [UR8], [UR30], desc[UR28] ;  /* 0x00001c081e0075b4 */ /* 0x0009f00008211000 */
[----:B----4-:R-:W-:Y:S05]  /*2140*/  BRA.U UP0, `(.L_x_39) ;  /* 0xfffffffd00487547 */ /* 0x010fea000b83ffff */
.L_x_33:
[C---:B-1----:R-:W-:Y:S01]  /*2150*/  LEA R2, R14.reuse, UR7, 0x3 ;  /* 0x000000070e027c11 */ /* 0x042fe2000f8e18ff */
[----:B------:R-:W-:Y:S01]  /*2160*/  NOP ;  /* 0x0000000000007918 */ /* 0x000fe20000000000 */
[----:B--2---:R-:W-:Y:S02]  /*2170*/  SHF.L.U32 R3, R13, 0x1f, RZ ;  /* 0x0000001f0d037819 */ /* 0x004fe400000006ff */
[----:B------:R-:W-:Y:S02]  /*2180*/  LEA R4, R14, UR7, 0x4 ;  /* 0x000000070e047c11 */ /* 0x000fe4000f8e20ff */
[----:B------:R-:W1:Y:S02]  /*2190*/  SYNCS.PHASECHK.TRANS64.TRYWAIT P0, [R2+URZ+0x150], R3 ;  /* 0x00015003020075a7 */ /* 0x000e6400080011ff */
[----:B-1----:R-:W-:Y:S05]  /*21a0*/  @!P0 BRA `(.L_x_40) ;  /* 0x0000007000788947 */ /* 0x002fea0003800000 */
.L_x_196:
[----:B------:R-:W2:Y:S01]  /*21b0*/  LDS.128 R4, [R4+0x1e0] ;  /* 0x0001e00004047984 */ /* 0x000ea20000000c00 */
[----:B------:R-:W-:Y:S01]  /*21c0*/  ISETP.GE.AND P0, PT, R34, 0x1, PT ;  /* 0x000000012200780c */ /* 0x000fe20003f06270 */
[----:B-1----:R-:W-:Y:S01]  /*21d0*/  VIADD R2, R2, 0x160 ;  /* 0x0000016002027836 */ /* 0x002fe20000000000 */
[----:B------:R-:W-:Y:S01]  /*21e0*/  @!PT LDS RZ, [RZ] ;  /* 0x00000000fffff984 */ /* 0x000fe20000000800 */
[----:B------:R-:W-:Y:S01]  /*21f0*/  @!PT LDS RZ, [RZ] ;  /* 0x00000000fffff984 */ /* 0x000fe20000000800 */
[----:B------:R-:W-:Y:S01]  /*2200*/  @!PT LDS RZ, [RZ] ;  /* 0x00000000fffff984 */ /* 0x000fe20000000800 */
[----:B------:R-:W-:Y:S01]  /*2210*/  @!PT LDS RZ, [RZ] ;  /* 0x00000000fffff984 */ /* 0x000fe20000000800 */
[----:B------:R1:W-:Y:S06]  /*2220*/  MEMBAR.ALL.CTA ;  /* 0x0000000000007992 */ /* 0x0003ec0000008000 */
[----:B-1----:R-:W1:Y:S01]  /*2230*/  FENCE.VIEW.ASYNC.S ;  /* 0x00000000000073c6 */ /* 0x002e620000000000 */
[----:B------:R-:W-:-:S04]  /*2240*/  PRMT R2, RZ, 0x654, R2 ;  /* 0x00000654ff027816 */ /* 0x000fc80000000002 */
[----:B-1----:R1:W-:Y:S01]  /*2250*/  SYNCS.ARRIVE.TRANS64.RED.A1T0 RZ, [R2+URZ], RZ ;  /* 0x000000ff02ff79a7 */ /* 0x0023e200081004ff */
[----:B--2---:R-:W-:-:S13]  /*2260*/  LOP3.LUT P2, RZ, R6, 0x1, RZ, 0xc0, !PT ;  /* 0x0000000106ff7812 */ /* 0x004fda000784c0ff */
[----:B------:R-:W-:Y:S01]  /*2270*/  @P2 SHF.R.U32.HI R3, RZ, 0x10, R5 ;  /* 0x00000010ff032819 */ /* 0x000fe20000011605 */
[----:B------:R-:W-:Y:S01]  /*2280*/  VOTEU.ANY UP0, P2 ;  /* 0x0000000000ff7886 */ /* 0x000fe20001000100 */
[----:B------:R-:W-:Y:S02]  /*2290*/  @P2 MOV R11, R4 ;  /* 0x00000004000b2202 */ /* 0x000fe40000000f00 */
[----:B------:R-:W-:Y:S02]  /*22a0*/  @P2 R2UR.BROADCAST UR8, R3 ;  /* 0x00000000030822ca */ /* 0x000fe400008e0000 */
[----:B------:R-:W-:-:S11]  /*22b0*/  @P2 LOP3.LUT R8, R5, 0xffff, RZ, 0xc0, !PT ;  /* 0x0000ffff05082812 */ /* 0x000fd600078ec0ff */
[----:B------:R-:W-:Y:S01]  /*22c0*/  @UP0 UMOV UR36, UR8 ;  /* 0x0000000800240c82 */ /* 0x000fe20008000000 */
[----:B-1----:R-:W-:Y:S05]  /*22d0*/  @!P0 BRA `(.L_x_41) ;  /* 0x0000000000b88947 */ /* 0x002fea0003800000 */
[----:B------:R-:W3:Y:S01]  /*22e0*/  LDC.64 R4, c[0x0][0xb18] ;  /* 0x0002c600ff047b82 */ /* 0x000ee20000000a00 */
[----:B------:R-:W-:-:S07]  /*22f0*/  ISETP.NE.AND P3, PT, R34, 0x1, PT ;  /* 0x000000012200780c */ /* 0x000fce0003f65270 */
[----:B------:R-:W1:Y:S08]  /*2300*/  LDC.64 R6, c[0x0][0xb10] ;  /* 0x0002c400ff067b82 */ /* 0x000e700000000a00 */
[----:B------:R-:W2:Y:S08]  /*2310*/  LDC R18, c[0x0][0xb20] ;  /* 0x0002c800ff127b82 */ /* 0x000eb00000000800 */
[----:B------:R-:W4:Y:S01]  /*2320*/  LDC R20, c[0x0][0xb0c] ;  /* 0x0002c300ff147b82 */ /* 0x000f220000000800 */
[----:B---3--:R-:W-:Y:S01]  /*2330*/  IMAD.HI.U32 R19, R0, R5, RZ ;  /* 0x0000000500137227 */ /* 0x008fe200078e00ff */
[----:B------:R-:W-:-:S03]  /*2340*/  ISETP.NE.AND P0, PT, R4, 0x1, PT ;  /* 0x000000010400780c */ /* 0x000fc60003f05270 */
[----:B------:R-:W-:-:S03]  /*2350*/  IMAD.HI.U32 R5, R8, R5, RZ ;  /* 0x0000000508057227 */ /* 0x000fc600078e00ff */
[----:B------:R-:W3:Y:S01]  /*2360*/  LDC.64 R2, c[0x0][0xb28] ;  /* 0x0002ca00ff027b82 */ /* 0x000ee20000000a00 */
[----:B-1----:R-:W-:-:S04]  /*2370*/  IMAD.HI.U32 R22, R9, R6, RZ ;  /* 0x0000000609167227 */ /* 0x002fc800078e00ff */
[----:B------:R-:W-:Y:S01]  /*2380*/  IMAD.HI.U32 R24, R11, R6, RZ ;  /* 0x000000060b187227 */ /* 0x000fe200078e00ff */
[----:B------:R-:W-:Y:S02]  /*2390*/  SHF.R.U32.HI R22, RZ, R7, R22 ;  /* 0x00000007ff167219 */ /* 0x000fe40000011616 */
[-C--:B--2---:R-:W-:Y:S02]  /*23a0*/  SHF.R.U32.HI R19, RZ, R18.reuse, R19 ;  /* 0x00000012ff137219 */ /* 0x084fe40000011613 */
[----:B------:R-:W-:Y:S02]  /*23b0*/  SHF.R.U32.HI R5, RZ, R18, R5 ;  /* 0x00000012ff057219 */ /* 0x000fe40000011605 */
[----:B------:R-:W-:Y:S02]  /*23c0*/  SEL R19, R0, R19, !P0 ;  /* 0x0000001300137207 */ /* 0x000fe40004000000 */
[----:B------:R-:W-:Y:S02]  /*23d0*/  SHF.R.U32.HI R24, RZ, R7, R24 ;  /* 0x00000007ff187219 */ /* 0x000fe40000011618 */
[----:B----4-:R-:W-:-:S02]  /*23e0*/  ISETP.NE.AND P1, PT, R20, 0x1, PT ;  /* 0x000000011400780c */ /* 0x010fc40003f25270 */
[----:B------:R-:W-:Y:S02]  /*23f0*/  SEL R5, R8, R5, !P0 ;  /* 0x0000000508057207 */ /* 0x000fe40004000000 */
[----:B------:R-:W-:Y:S02]  /*2400*/  SEL R21, R9, R22, !P1 ;  /* 0x0000001609157207 */ /* 0x000fe40004800000 */
[----:B------:R-:W-:Y:S01]  /*2410*/  SEL R7, R11, R24, !P1 ;  /* 0x000000180b077207 */ /* 0x000fe20004800000 */
[----:B---3--:R-:W-:-:S04]  /*2420*/  IMAD.HI.U32 R22, R19, R2, RZ ;  /* 0x0000000213167227 */ /* 0x008fc800078e00ff */
[----:B------:R-:W-:Y:S01]  /*2430*/  IMAD.HI.U32 R6, R21, R2, RZ ;  /* 0x0000000215067227 */ /* 0x000fe200078e00ff */
[----:B------:R-:W-:-:S04]  /*2440*/  @P3 SHF.R.U32.HI R19, RZ, R3, R22 ;  /* 0x00000003ff133219 */ /* 0x000fc80000011616 */
[----:B------:R-:W-:Y:S01]  /*2450*/  @P3 SHF.R.U32.HI R21, RZ, R3, R6 ;  /* 0x00000003ff153219 */ /* 0x000fe20000011606 */
[----:B------:R-:W-:-:S04]  /*2460*/  IMAD R19, R34, R19, RZ ;  /* 0x0000001322137224 */ /* 0x000fc800078e02ff */
[----:B------:R-:W-:Y:S01]  /*2470*/  IMAD R6, R34, R21, RZ ;  /* 0x0000001522067224 */ /* 0x000fe200078e02ff */
[C---:B------:R-:W-:Y:S02]  /*2480*/  ISETP.GE.AND P0, PT, R5.reuse, R19, PT ;  /* 0x000000130500720c */ /* 0x040fe40003f06270 */
[----:B------:R-:W-:Y:S02]  /*2490*/  IADD3 R19, PT, PT, -R5, RZ, RZ ;  /* 0x000000ff05137210 */ /* 0x000fe40007ffe1ff */
[----:B------:R-:W-:Y:S01]  /*24a0*/  ISETP.GE.OR P0, PT, R7, R6, P0 ;  /* 0x000000060700720c */ /* 0x000fe20000706670 */
[----:B------:R-:W-:-:S04]  /*24b0*/  IMAD.HI.U32 R6, R5, R2, RZ ;  /* 0x0000000205067227 */ /* 0x000fc800078e00ff */
[----:B------:R-:W-:Y:S01]  /*24c0*/  IMAD R8, R4, R19, R8 ;  /* 0x0000001304087224 */ /* 0x000fe200078e0208 */
[----:B------:R-:W-:-:S04]  /*24d0*/  SHF.R.U32.HI R6, RZ, R3, R6 ;  /* 0x00000003ff067219 */ /* 0x000fc80000011606 */
[----:B------:R-:W-:-:S03]  /*24e0*/  SEL R6, R5, R6, !P3 ;  /* 0x0000000605067207 */ /* 0x000fc60005800000 */
[----:B------:R-:W-:-:S04]  /*24f0*/  @!P0 IMAD.HI.U32 R18, R7, R2, RZ ;  /* 0x0000000207128227 */ /* 0x000fc800078e00ff */
[----:B------:R-:W-:Y:S01]  /*2500*/  IMAD.MOV R2, RZ, RZ, -R6 ;  /* 0x000000ffff027224 */ /* 0x000fe200078e0a06 */
[----:B------:R-:W-:-:S03]  /*2510*/  @!P0 SHF.R.U32.HI R18, RZ, R3, R18 ;  /* 0x00000003ff128219 */ /* 0x000fc60000011612 */
[----:B------:R-:W-:Y:S01]  /*2520*/  IMAD R2, R34, R2, R5 ;  /* 0x0000000222027224 */ /* 0x000fe200078e0205 */
        /* <DEDUP_REMOVED lines=9> */
.L_x_41:
[----:B------:R-:W1:Y:S02]  /*25c0*/  LDCU UR8, c[0x0][0xb30] ;  /* 0x00016600ff0877ac */ /* 0x000e640008000800 */
[----:B-1----:R-:W-:-:S09]  /*25d0*/  UISETP.NE.AND UP0, UPT, UR8, 0x1, UPT ;  /* 0x000000010800788c */ /* 0x002fd2000bf05270 */
[----:B------:R-:W-:Y:S05]  /*25e0*/  BRA.U UP0, `(.L_x_42) ;  /* 0x0000000100407547 */ /* 0x000fea000b800000 */
[----:B------:R-:W1:Y:S08]  /*25f0*/  LDC.64 R4, c[0x0][0xb10] ;  /* 0x0002c400ff047b82 */ /* 0x000e700000000a00 */
[----:B------:R-:W2:Y:S08]  /*2600*/  LDC.64 R2, c[0x0][0xb18] ;  /* 0x0002c600ff027b82 */ /* 0x000eb00000000a00 */
[----:B------:R-:W4:Y:S08]  /*2610*/  LDC R6, c[0x0][0xb20] ;  /* 0x0002c800ff067b82 */ /* 0x000f300000000800 */
[----:B------:R-:W3:Y:S01]  /*2620*/  LDC R18, c[0x0][0xb0c] ;  /* 0x0002c300ff127b82 */ /* 0x000ee20000000800 */
[----:B-1----:R-:W-:-:S05]  /*2630*/  IMAD.HI.U32 R4, R11, R4, RZ ;  /* 0x000000040b047227 */ /* 0x002fca00078e00ff */
[----:B------:R-:W-:Y:S01]  /*2640*/  SHF.R.U32.HI R4, RZ, R5, R4 ;  /* 0x00000005ff047219 */ /* 0x000fe20000011604 */
[----:B--2---:R-:W-:Y:S01]  /*2650*/  IMAD.HI.U32 R3, R8, R3, RZ ;  /* 0x0000000308037227 */ /* 0x004fe200078e00ff */
[----:B------:R-:W-:-:S04]  /*2660*/  ISETP.NE.AND P0, PT, R2, 0x1, PT ;  /* 0x000000010200780c */ /* 0x000fc80003f05270 */
[----:B----4-:R-:W-:-:S04]  /*2670*/  SHF.R.U32.HI R3, RZ, R6, R3 ;  /* 0x00000006ff037219 */ /* 0x010fc80000011603 */
[----:B------:R-:W-:Y:S02]  /*2680*/  SEL R3, R8, R3, !P0 ;  /* 0x0000000308037207 */ /* 0x000fe40004000000 */
[----:B---3--:R-:W-:-:S04]  /*2690*/  ISETP.NE.AND P1, PT, R18, 0x1, PT ;  /* 0x000000011200780c */ /* 0x008fc80003f25270 */
[----:B------:R-:W-:-:S05]  /*26a0*/  SEL R4, R11, R4, !P1 ;  /* 0x000000040b047207 */ /* 0x000fca0004800000 */
[----:B------:R-:W-:Y:S02]  /*26b0*/  IMAD.IADD R5, R3, 0x1, -R4 ;  /* 0x0000000103057824 */ /* 0x000fe400078e0a04 */
[----:B------:R-:W-:Y:S02]  /*26c0*/  IMAD.IADD R3, R4, 0x1, -R3 ;  /* 0x0000000104037824 */ /* 0x000fe400078e0a03 */
[----:B------:R-:W-:Y:S02]  /*26d0*/  IMAD R11, R5, R18, R11 ;  /* 0x00000012050b7224 */ /* 0x000fe400078e020b */
[----:B------:R-:W-:-:S07]  /*26e0*/  IMAD R8, R3, R2, R8 ;  /* 0x0000000203087224 */ /* 0x000fce00078e0208 */
.L_x_42:
[----:B------:R-:W-:Y:S01]  /*26f0*/  VIADD R14, R14, 0x1 ;  /* 0x000000010e0e7836 */ /* 0x000fe20000000000 */
[----:B------:R-:W-:Y:S01]  /*2700*/  UPLOP3.LUT UP5, UPT, UPT, UPT, UPT, 0x80, 0x8 ;  /* 0x000000000008789c */ /* 0x000fe20003faf070 */
[----:B------:R-:W-:Y:S02]  /*2710*/  IMAD.IADD R19, R11, 0x1, R78 ;  /* 0x000000010b137824 */ /* 0x000fe400078e024e */
[----:B------:R-:W-:Y:S01]  /*2720*/  IMAD.IADD R18, R8, 0x1, R77 ;  /* 0x0000000108127824 */ /* 0x000fe200078e024d */
[----:B------:R-:W-:-:S04]  /*2730*/  ISETP.NE.AND P0, PT, R14, 0x2, PT ;  /* 0x000000020e00780c */ /* 0x000fc80003f05270 */
[----:B------:R-:W-:Y:S02]  /*2740*/  SEL R2, RZ, 0x1, P0 ;  /* 0x00000001ff027807 */ /* 0x000fe40000000000 */
[----:B------:R-:W-:Y:S02]  /*2750*/  SEL R14, R14, RZ, P0 ;  /* 0x000000ff0e0e7207 */ /* 0x000fe40000000000 */
[----:B------:R-:W-:Y:S01]  /*2760*/  LOP3.LUT R13, R13, R2, RZ, 0x3c, !PT ;  /* 0x000000020d0d7212 */ /* 0x000fe200078e3cff */
[----:B------:R-:W-:Y:S06]  /*2770*/  @P2 BRA `(.L_x_43) ;  /* 0xfffffff000542947 */ /* 0x000fec000383ffff */
[----:B------:R-:W-:Y:S01]  /*2780*/  UIADD3 UR7, UPT, UPT, UR7, 0x88, URZ ;  /* 0x0000008807077890 */ /* 0x000fe2000fffe0ff */
[----:B------:R-:W-:-:S03]  /*2790*/  SHF.L.U32 R3, R15, 0x1f, RZ ;  /* 0x0000001f0f037819 */ /* 0x000fc600000006ff */
[----:B------:R-:W-:-:S09]  /*27a0*/  ULEA UR4, UR24, UR7, 0x3 ;  /* 0x0000000718047291 */ /* 0x000fd2000f8e18ff */
[----:B------:R-:W1:Y:S02]  /*27b0*/  SYNCS.PHASECHK.TRANS64.TRYWAIT P0, [UR4], R3 ;  /* 0x00000003ff0075a7 */ /* 0x000e640008001104 */
[----:B-1----:R-:W-:Y:S05]  /*27c0*/  @!P0 BRA `(.L_x_44) ;  /* 0x0000006c00048947 */ /* 0x002fea0003800000 */
.L_x_198:
[----:B------:R-:W-:-:S04]  /*27d0*/  UIADD3 UR5, UPT, UPT, UR24, 0x1, URZ ;  /* 0x0000000118057890 */ /* 0x000fc8000fffe0ff */
[----:B------:R-:W-:-:S04]  /*27e0*/  UISETP.NE.AND UP0, UPT, UR5, 0x11, UPT ;  /* 0x000000110500788c */ /* 0x000fc8000bf05270 */
[----:B------:R-:W-:Y:S02]  /*27f0*/  USEL UR6, URZ, 0x1, UP0 ;  /* 0x00000001ff067887 */ /* 0x000fe40008000000 */
[----:B------:R-:W-:-:S04]  /*2800*/  USEL UR5, UR5, URZ, UP0 ;  /* 0x000000ff05057287 */ /* 0x000fc80008000000 */
[----:B------:R-:W-:Y:S01]  /*2810*/  ULEA UR4, UR5, UR7, 0x3 ;  /* 0x0000000705047291 */ /* 0x000fe2000f8e18ff */
[----:B------:R-:W-:-:S04]  /*2820*/  LOP3.LUT R2, R15, UR6, RZ, 0x3c, !PT ;  /* 0x000000060f027c12 */ /* 0x000fc8000f8e3cff */
[----:B-1----:R-:W-:-:S04]  /*2830*/  SHF.L.U32 R3, R2, 0x1f, RZ ;  /* 0x0000001f02037819 */ /* 0x002fc800000006ff */
[----:B------:R-:W1:Y:S02]  /*2840*/  SYNCS.PHASECHK.TRANS64.TRYWAIT P0, [UR4], R3 ;  /* 0x00000003ff0075a7 */ /* 0x000e640008001104 */
[----:B-1----:R-:W-:Y:S05]  /*2850*/  @!P0 BRA `(.L_x_45) ;  /* 0x0000006800f88947 */ /* 0x002fea0003800000 */
.L_x_200:
        /* <DEDUP_REMOVED lines=9> */
.L_x_202:
        /* <DEDUP_REMOVED lines=9> */
.L_x_204:
        /* <DEDUP_REMOVED lines=9> */
.L_x_206:
        /* <DEDUP_REMOVED lines=9> */
.L_x_208:
        /* <DEDUP_REMOVED lines=9> */
.L_x_210:
        /* <DEDUP_REMOVED lines=9> */
.L_x_212:
        /* <DEDUP_REMOVED lines=9> */
.L_x_214:
        /* <DEDUP_REMOVED lines=9> */
.L_x_216:
        /* <DEDUP_REMOVED lines=9> */
.L_x_218:
        /* <DEDUP_REMOVED lines=9> */
.L_x_220:
        /* <DEDUP_REMOVED lines=9> */
.L_x_222:
        /* <DEDUP_REMOVED lines=9> */
.L_x_224:
        /* <DEDUP_REMOVED lines=9> */
.L_x_226:
        /* <DEDUP_REMOVED lines=9> */
.L_x_228:
[----:B------:R-:W-:-:S04]  /*3040*/  UIADD3 UR5, UPT, UPT, UR5, 0x1, URZ ;  /* 0x0000000105057890 */ /* 0x000fc8000fffe0ff */
[----:B------:R-:W-:-:S04]  /*3050*/  UISETP.NE.AND UP0, UPT, UR5, 0x11, UPT ;  /* 0x000000110500788c */ /* 0x000fc8000bf05270 */
[----:B------:R-:W-:Y:S02]  /*3060*/  USEL UR4, URZ, 0x1, UP0 ;  /* 0x00000001ff047887 */ /* 0x000fe40008000000 */
[----:B------:R-:W-:-:S04]  /*3070*/  USEL UR5, UR5, URZ, UP0 ;  /* 0x000000ff05057287 */ /* 0x000fc80008000000 */
[----:B------:R-:W-:Y:S01]  /*3080*/  ULEA UR5, UR5, UR7, 0x3 ;  /* 0x0000000705057291 */ /* 0x000fe2000f8e18ff */
[----:B-1----:R-:W-:-:S04]  /*3090*/  LOP3.LUT R3, R2, UR4, RZ, 0x3c, !PT ;  /* 0x0000000402037c12 */ /* 0x002fc8000f8e3cff */
[----:B------:R-:W-:Y:S01]  /*30a0*/  SHF.L.U32 R3, R3, 0x1f, RZ ;  /* 0x0000001f03037819 */ /* 0x000fe200000006ff */
[----:B---3--:R-:W-:-:S07]  /*30b0*/  IMAD.U32 R0, RZ, RZ, UR5 ;  /* 0x00000005ff007e24 */ /* 0x008fce000f8e00ff */
.L_x_60:
[----:B-1----:R1:W2:Y:S02]  /*30c0*/  SYNCS.PHASECHK.TRANS64.TRYWAIT P0, [R0+URZ], R3 ;  /* 0x00000003000075a7 */ /* 0x0022a400080011ff */
[----:B--2---:R-:W-:Y:S05]  /*30d0*/  @!P0 NANOSLEEP.SYNCS 0x989680 ;  /* 0x009896800000895d */ /* 0x004fea0003900000 */
[----:B------:R-:W2:Y:S02]  /*30e0*/  @!P0 SYNCS.PHASECHK.TRANS64 P0, [R0+URZ], R3 ;  /* 0x00000003000085a7 */ /* 0x000ea400080010ff */
[----:B--2---:R-:W-:Y:S05]  /*30f0*/  @P0 EXIT ;  /* 0x000000000000094d */ /* 0x004fea0003800000 */
[----:B------:R-:W-:Y:S05]  /*3100*/  BRA `(.L_x_60) ;  /* 0xfffffffc00ec7947 */ /* 0x000fea000383ffff */
.L_x_23:
[----:B------:R-:W-:-:S04]  /*3110*/  UISETP.NE.AND UP1, UPT, UR6, URZ, UPT ;  /* 0x000000ff0600728c */ /* 0x000fc8000bf25270 */
[----:B------:R-:W-:-:S09]  /*3120*/  UISETP.NE.OR UP1, UPT, UR12, 0x1, UP1 ;  /* 0x000000010c00788c */ /* 0x000fd20008f25670 */
[----:B------:R-:W-:Y:S05]  /*3130*/  BRA.U UP1, `(.L_x_61) ;  /* 0x00000005014c7547 */ /* 0x000fea000b800000 */
[----:B------:R-:W-:Y:S01]  /*3140*/  HFMA2 R11, -RZ, RZ, 0, 0 ;  /* 0x00000000ff0b7431 */ /* 0x000fe200000001ff */
[----:B------:R-:W-:Y:S01]  /*3150*/  ISETP.GE.U32.AND P2, PT, R10, 0x2, PT ;  /* 0x000000020a00780c */ /* 0x000fe20003f46070 */
[----:B------:R-:W-:Y:S01]  /*3160*/  IMAD.MOV.U32 R12, RZ, RZ, 0x1 ;  /* 0x00000001ff0c7424 */ /* 0x000fe200078e00ff */
[----:B------:R-:W-:Y:S01]  /*3170*/  CS2R R8, SRZ ;  /* 0x0000000000087805 */ /* 0x000fe2000001ff00 */
[----:B------:R-:W-:Y:S01]  /*3180*/  IMAD.MOV.U32 R3, RZ, RZ, RZ ;  /* 0x000000ffff037224 */ /* 0x000fe200078e00ff */
[----:B------:R-:W-:Y:S01]  /*3190*/  UMOV UR4, 0x400 ;  /* 0x0000040000047882 */ /* 0x000fe20000000000 */
[----:B------:R-:W-:Y:S01]  /*31a0*/  UMOV UR7, URZ ;  /* 0x000000ff00077c82 */ /* 0x000fe20008000000 */
[----:B------:R-:W-:-:S12]  /*31b0*/  ULEA UR6, UR6, UR4, 0x18 ;  /* 0x0000000406067291 */ /* 0x000fd8000f8ec0ff */
.L_x_65:
[----:B------:R-:W-:Y:S02]  /*31c0*/  LEA R0, R3, UR6, 0x3 ;  /* 0x0000000603007c11 */ /* 0x000fe4000f8e18ff */
[----:B------:R-:W-:-:S03]  /*31d0*/  SHF.L.U32 R5, R8, 0x1f, RZ ;  /* 0x0000001f08057819 */ /* 0x000fc600000006ff */
[----:B------:R-:W-:Y:S01]  /*31e0*/  VIADD R4, R0, 0x1c0 ;  /* 0x000001c000047836 */ /* 0x000fe20000000000 */
[----:B------:R-:W1:Y:S02]  /*31f0*/  SYNCS.PHASECHK.TRANS64.TRYWAIT P0, [R0+URZ+0x1b0], R5 ;  /* 0x0001b005000075a7 */ /* 0x000e6400080011ff */
[----:B-1----:R-:W-:Y:S05]  /*3200*/  @!P0 BRA `(.L_x_62) ;  /* 0x0000006400f48947 */ /* 0x002fea0003800000 */
.L_x_229:
[----:B------:R-:W-:Y:S01]  /*3210*/  ULEA UR5, UR7, UR6, 0x3 ;  /* 0x0000000607057291 */ /* 0x000fe2000f8e18ff */
[----:B------:R-:W-:Y:S01]  /*3220*/  PRMT R4, RZ, 0x654, R4 ;  /* 0x00000654ff047816 */ /* 0x000fe20000000004 */
[----:B-1----:R-:W-:Y:S01]  /*3230*/  @!P2 IMAD.MOV.U32 R5, RZ, RZ, 0x10 ;  /* 0x00000010ff05a424 */ /* 0x002fe200078e00ff */
[----:B------:R-:W-:Y:S01]  /*3240*/  SHF.L.U32 R7, R12, 0x1f, RZ ;  /* 0x0000001f0c077819 */ /* 0x000fe200000006ff */
[----:B------:R-:W-:Y:S01]  /*3250*/  UIADD3 UR4, UPT, UPT, UR5, 0x150, URZ ;  /* 0x0000015005047890 */ /* 0x000fe2000fffe0ff */
[----:B------:R1:W-:Y:S05]  /*3260*/  SYNCS.ARRIVE.TRANS64.RED.A1T0 RZ, [R4+URZ], RZ ;  /* 0x000000ff04ff79a7 */ /* 0x0003ea00081004ff */
[----:B------:R-:W-:Y:S01]  /*3270*/  IMAD.U32 R13, RZ, RZ, UR4 ;  /* 0x00000004ff0d7e24 */ /* 0x000fe2000f8e00ff */
[----:B------:R-:W2:Y:S04]  /*3280*/  SYNCS.PHASECHK.TRANS64.TRYWAIT P0, [UR5+0x160], R7 ;  /* 0x00016007ff0075a7 */ /* 0x000ea80008001105 */
[----:B------:R-:W-:Y:S01]  /*3290*/  PRMT R13, R10, 0x654, R13 ;  /* 0x000006540a0d7816 */ /* 0x000fe2000000000d */
[----:B-12---:R-:W-:Y:S06]  /*32a0*/  @!P0 BRA `(.L_x_63) ;  /* 0x0000006400e08947 */ /* 0x006fec0003800000 */
.L_x_231:
[----:B------:R-:W-:Y:S01]  /*32b0*/  ULEA UR4, UR7, UR6, 0x4 ;  /* 0x0000000607047291 */ /* 0x000fe2000f8e20ff */
[----:B------:R-:W-:Y:S01]  /*32c0*/  SEL R2, R13, R2, !P2 ;  /* 0x000000020d027207 */ /* 0x000fe20005000000 */
[----:B------:R-:W-:Y:S01]  /*32d0*/  UIADD3 UR5, UPT, UPT, UR5, 0x150, URZ ;  /* 0x0000015005057890 */ /* 0x000fe2000fffe0ff */
[----:B-1----:R-:W-:Y:S01]  /*32e0*/  LEA R0, R11, UR6, 0x3 ;  /* 0x000000060b007c11 */ /* 0x002fe2000f8e18ff */
[----:B------:R-:W-:Y:S01]  /*32f0*/  UIADD3 UR4, UPT, UPT, UR4, 0x1e0, URZ ;  /* 0x000001e004047890 */ /* 0x000fe2000fffe0ff */
[----:B------:R1:W-:Y:S01]  /*3300*/  @!P2 SYNCS.ARRIVE.TRANS64.RED RZ, [R2+URZ], R5 ;  /* 0x0000000502ffa9a7 */ /* 0x0003e200080004ff */
[----:B------:R-:W-:Y:S01]  /*3310*/  UIADD3 UR7, UPT, UPT, UR7, 0x1, URZ ;  /* 0x0000000107077890 */ /* 0x000fe2000fffe0ff */
[----:B------:R-:W-:-:S03]  /*3320*/  VIADD R3, R3, 0x1 ;  /* 0x0000000103037836 */ /* 0x000fc60000000000 */
[----:B------:R-:W-:Y:S02]  /*3330*/  UISETP.NE.AND UP0, UPT, UR7, 0x2, UPT ;  /* 0x000000020700788c */ /* 0x000fe4000bf05270 */
[----:B------:R-:W-:Y:S01]  /*3340*/  ISETP.NE.AND P0, PT, R3, 0x2, PT ;  /* 0x000000020300780c */ /* 0x000fe20003f05270 */
[----:B------:R-:W-:Y:S06]  /*3350*/  UGETNEXTWORKID.BROADCAST [UR4], [UR5] ;  /* 0x00000000040073ca */ /* 0x000fec0008000100 */
[----:B------:R-:W-:Y:S02]  /*3360*/  USEL UR4, URZ, 0x1, UP0 ;  /* 0x00000001ff047887 */ /* 0x000fe40008000000 */
[----:B------:R-:W-:-:S04]  /*3370*/  USEL UR7, UR7, URZ, UP0 ;  /* 0x000000ff07077287 */ /* 0x000fc80008000000 */
[----:B------:R-:W-:Y:S02]  /*3380*/  LOP3.LUT R12, R12, UR4, RZ, 0x3c, !PT ;  /* 0x000000040c0c7c12 */ /* 0x000fe4000f8e3cff */
[----:B-1----:R-:W-:-:S04]  /*3390*/  SHF.L.U32 R5, R9, 0x1f, RZ ;  /* 0x0000001f09057819 */ /* 0x002fc800000006ff */
[----:B------:R-:W1:Y:S02]  /*33a0*/  SYNCS.PHASECHK.TRANS64.TRYWAIT P1, [R0+URZ+0x150], R5 ;  /* 0x00015005000075a7 */ /* 0x000e6400080211ff */
[----:B-1----:R-:W-:Y:S05]  /*33b0*/  @!P1 BRA `(.L_x_64) ;  /* 0x0000006400b49947 */ /* 0x002fea0003800000 */
.L_x_232:
[----:B------:R-:W-:Y:S01]  /*33c0*/  LEA R4, R11, UR6, 0x4 ;  /* 0x000000060b047c11 */ /* 0x000fe2000f8e20ff */
[----:B-1----:R-:W-:Y:S01]  /*33d0*/  VIADD R0, R0, 0x160 ;  /* 0x0000016000007836 */ /* 0x002fe20000000000 */
[----:B------:R-:W-:Y:S01]  /*33e0*/  SEL R3, R3, RZ, P0 ;  /* 0x000000ff03037207 */ /* 0x000fe20000000000 */
[----:B------:R-:W-:-:S03]  /*33f0*/  VIADD R11, R11, 0x1 ;  /* 0x000000010b0b7836 */ /* 0x000fc60000000000 */
[----:B------:R-:W1:Y:S01]  /*3400*/  LDS.128 R4, [R4+0x1e0] ;  /* 0x0001e00004047984 */ /* 0x000e620000000c00 */
[----:B------:R-:W-:Y:S02]  /*3410*/  PRMT R0, RZ, 0x654, R0 ;  /* 0x00000654ff007816 */ /* 0x000fe40000000000 */
[C---:B------:R-:W-:Y:S01]  /*3420*/  ISETP.NE.AND P1, PT, R11.reuse, 0x2, PT ;  /* 0x000000020b00780c */ /* 0x040fe20003f25270 */
[----:B------:R-:W-:Y:S01]  /*3430*/  @!PT LDS RZ, [RZ] ;  /* 0x00000000fffff984 */ /* 0x000fe20000000800 */
[----:B------:R-:W-:Y:S01]  /*3440*/  @!PT LDS RZ, [RZ] ;  /* 0x00000000fffff984 */ /* 0x000fe20000000800 */
[----:B------:R-:W-:Y:S01]  /*3450*/  @!PT LDS RZ, [RZ] ;  /* 0x00000000fffff984 */ /* 0x000fe20000000800 */
[----:B------:R-:W-:Y:S01]  /*3460*/  @!PT LDS RZ, [RZ] ;  /* 0x00000000fffff984 */ /* 0x000fe20000000800 */
[----:B------:R2:W-:Y:S06]  /*3470*/  MEMBAR.ALL.CTA ;  /* 0x0000000000007992 */ /* 0x0005ec0000008000 */
[----:B--2---:R-:W2:Y:S01]  /*3480*/  FENCE.VIEW.ASYNC.S ;  /* 0x00000000000073c6 */ /* 0x004ea20000000000 */
[----:B------:R-:W-:Y:S01]  /*3490*/  SEL R11, R11, RZ, P1 ;  /* 0x000000ff0b0b7207 */ /* 0x000fe20000800000 */
[----:B--2---:R2:W-:Y:S01]  /*34a0*/  SYNCS.ARRIVE.TRANS64.RED.A1T0 RZ, [R0+URZ], RZ ;  /* 0x000000ff00ff79a7 */ /* 0x0045e200081004ff */
[----:B-1----:R-:W-:-:S02]  /*34b0*/  LOP3.LUT P3, RZ, R6, 0x1, RZ, 0xc0, !PT ;  /* 0x0000000106ff7812 */ /* 0x002fc4000786c0ff */
[----:B------:R-:W-:-:S04]  /*34c0*/  SEL R5, RZ, 0x1, P0 ;  /* 0x00000001ff057807 */ /* 0x000fc80000000000 */
[----:B------:R-:W-:Y:S02]  /*34d0*/  LOP3.LUT R8, R8, R5, RZ, 0x3c, !PT ;  /* 0x0000000508087212 */ /* 0x000fe400078e3cff */
[----:B--2---:R-:W-:-:S04]  /*34e0*/  SEL R0, RZ, 0x1, P1 ;  /* 0x00000001ff007807 */ /* 0x004fc80000800000 */
[----:B------:R-:W-:Y:S01]  /*34f0*/  LOP3.LUT R9, R9, R0, RZ, 0x3c, !PT ;  /* 0x0000000009097212 */ /* 0x000fe200078e3cff */
[----:B------:R-:W-:Y:S06]  /*3500*/  @P3 BRA `(.L_x_65) ;  /* 0xfffffffc002c3947 */ /* 0x000fec000383ffff */
[----:B------:R-:W-:Y:S01]  /*3510*/  ULEA UR5, UR7, UR6, 0x3 ;  /* 0x0000000607057291 */ /* 0x000fe2000f8e18ff */
[----:B------:R-:W-:-:S08]  /*3520*/  SHF.L.U32 R3, R12, 0x1f, RZ ;  /* 0x0000001f0c037819 */ /* 0x000fd000000006ff */
[----:B------:R-:W1:Y:S02]  /*3530*/  SYNCS.PHASECHK.TRANS64 P0, [UR5+0x160], R3 ;  /* 0x00016003ff0075a7 */ /* 0x000e640008001005 */
[----:B-1----:R-:W-:Y:S05]  /*3540*/  @P0 BRA `(.L_x_66) ;  /* 0x0000000000080947 */ /* 0x002fea0003800000 */
[----:B------:R-:W1:Y:S02]  /*3550*/  SYNCS.PHASECHK.TRANS64.TRYWAIT P0, [UR5+0x160], R3 ;  /* 0x00016003ff0075a7 */ /* 0x000e640008001105 */
[----:B-1----:R-:W-:Y:S05]  /*3560*/  @!P0 BRA `(.L_x_67) ;  /* 0x00000064005c8947 */ /* 0x002fea0003800000 */
.L_x_66:
[----:B------:R-:W-:-:S04]  /*3570*/  UIADD3 UR4, UPT, UPT, UR7, 0x1, URZ ;  /* 0x0000000107047890 */ /* 0x000fc8000fffe0ff */
[----:B------:R-:W-:-:S04]  /*3580*/  UISETP.NE.AND UP0, UPT, UR4, 0x2, UPT ;  /* 0x000000020400788c */ /* 0x000fc8000bf05270 */
[----:B------:R-:W-:Y:S02]  /*3590*/  USEL UR8, URZ, 0x1, UP0 ;  /* 0x00000001ff087887 */ /* 0x000fe40008000000 */
[----:B------:R-:W-:-:S04]  /*35a0*/  USEL UR4, UR4, URZ, UP0 ;  /* 0x000000ff04047287 */ /* 0x000fc80008000000 */
[----:B------:R-:W-:Y:S01]  /*35b0*/  ULEA UR4, UR4, UR6, 0x3 ;  /* 0x0000000604047291 */ /* 0x000fe2000f8e18ff */
[----:B-1----:R-:W-:-:S04]  /*35c0*/  LOP3.LUT R3, R12, UR8, RZ, 0x3c, !PT ;  /* 0x000000080c037c12 */ /* 0x002fc8000f8e3cff */
[----:B------:R-:W-:-:S04]  /*35d0*/  SHF.L.U32 R0, R3, 0x1f, RZ ;  /* 0x0000001f03007819 */ /* 0x000fc800000006ff */
[----:B------:R-:W1:Y:S02]  /*35e0*/  SYNCS.PHASECHK.TRANS64 P0, [UR4+0x160], R0 ;  /* 0x00016000ff0075a7 */ /* 0x000e640008001004 */
[----:B-1----:R-:W-:Y:S05]  /*35f0*/  @P0 EXIT ;  /* 0x000000000000094d */ /* 0x002fea0003800000 */
[----:B------:R-:W-:Y:S02]  /*3600*/  SHF.L.U32 R3, R3, 0x1f, RZ ;  /* 0x0000001f03037819 */ /* 0x000fe400000006ff */
[----:B------:R-:W-:-:S07]  /*3610*/  MOV R0, UR4 ;  /* 0x0000000400007c02 */ /* 0x000fce0008000f00 */
.L_x_68:
[----:B-1----:R1:W2:Y:S02]  /*3620*/  SYNCS.PHASECHK.TRANS64.TRYWAIT P0, [R0+URZ+0x160], R3 ;  /* 0x00016003000075a7 */ /* 0x0022a400080011ff */
[----:B--2---:R-:W-:Y:S05]  /*3630*/  @!P0 NANOSLEEP.SYNCS 0x989680 ;  /* 0x009896800000895d */ /* 0x004fea0003900000 */
[----:B------:R-:W2:Y:S02]  /*3640*/  @!P0 SYNCS.PHASECHK.TRANS64 P0, [R0+URZ+0x160], R3 ;  /* 0x00016003000085a7 */ /* 0x000ea400080010ff */
[----:B--2---:R-:W-:Y:S05]  /*3650*/  @P0 EXIT ;  /* 0x000000000000094d */ /* 0x004fea0003800000 */
[----:B------:R-:W-:Y:S05]  /*3660*/  BRA `(.L_x_68) ;  /* 0xfffffffc00ec7947 */ /* 0x000fea000383ffff */
.L_x_61:
[----:B------:R-:W-:Y:S05]  /*3670*/  BRA.U UP4, `(.L_x_69) ;  /* 0x0000001104d87547 */ /* 0x000fea000b800000 */
[----:B------:R-:W-:Y:S01]  /*3680*/  UMOV UR7, 0x40 ;  /* 0x0000004000077882 */ /* 0x000fe20000000000 */
[----:B------:R-:W-:Y:S01]  /*3690*/  NOP ;  /* 0x0000000000007918 */ /* 0x000fe20000000000 */
[----:B------:R-:W-:Y:S01]  /*36a0*/  ULEA UR7, UR6, UR7, 0x18 ;  /* 0x0000000706077291 */ /* 0x000fe2000f8ec0ff */
[----:B------:R-:W-:Y:S02]  /*36b0*/  UMOV UR8, 0x400 ;  /* 0x0000040000087882 */ /* 0x000fe40000000000 */
[----:B------:R-:W-:-:S06]  /*36c0*/  ULEA UR8, UR6, UR8, 0x18 ;  /* 0x0000000806087291 */ /* 0x000fcc000f8ec0ff */
[----:B------:R-:W1:Y:S02]  /*36d0*/  LDS.U8 R2, [UR7+0x1c] ;  /* 0x00001c07ff027984 */ /* 0x000e640008000000 */
[----:B-1----:R-:W-:-:S13]  /*36e0*/  ISETP.NE.AND P0, PT, R2, RZ, PT ;  /* 0x000000ff0200720c */ /* 0x002fda0003f05270 */
[----:B------:R-:W-:Y:S05]  /*36f0*/  @P0 BRA `(.L_x_70) ;  /* 0x0000000400080947 */ /* 0x000fea0003800000 */
[----:B------:R-:W-:Y:S02]  /*3700*/  UISETP.NE.U32.AND UP0, UPT, UR5, 0x1, UPT ;  /* 0x000000010500788c */ /* 0x000fe4000bf05070 */
[----:B------:R-:W-:-:S07]  /*3710*/  UIADD3 UR9, UPT, UPT, UR7, 0x8, URZ ;  /* 0x0000000807097890 */ /* 0x000fce000fffe0ff */
[----:B------:R-:W-:Y:S05]  /*3720*/  BRA.U !UP0, `(.L_x_71) ;  /* 0x00000001089c7547 */ /* 0x000fea000b800000 */
[----:B------:R-:W-:Y:S01]  /*3730*/  ELECT P0, URZ, PT ;  /* 0x0000000000ff782f */ /* 0x000fe20003800000 */
[----:B------:R-:W-:-:S12]  /*3740*/  BSSY B0, `(.L_x_71) ;  /* 0x0000025000007945 */ /* 0x000fd80003800000 */
[----:B------:R-:W-:Y:S05]  /*3750*/  @!P0 BRA `(.L_x_72) ;  /* 0x00000000008c8947 */ /* 0x000fea0003800000 */
[----:B------:R-:W-:-:S05]  /*3760*/  UMOV UR6, 0x10 ;  /* 0x0000001000067882 */ /* 0x000fca0000000000 */
[----:B------:R-:W-:Y:S04]  /*3770*/  DEPBAR.LE SB1, 0x36 ;  /* 0x00009d800000791a */ /* 0x000fe80000000000 */
[----:B------:R-:W1:Y:S02]  /*3780*/  UTCATOMSWS.2CTA.FIND_AND_SET.ALIGN UP1, UR6, UR6 ;  /* 0x00000006000675e3 */ /* 0x000e640008220800 */
[----:B-1----:R-:W-:Y:S01]  /*3790*/  MOV R11, UR6 ;  /* 0x00000006000b7c02 */ /* 0x002fe20008000f00 */
[----:B------:R-:W-:Y:S06]  /*37a0*/  BRA.U UP1, `(.L_x_73) ;  /* 0x0000000101187547 */ /* 0x000fec000b800000 */
.L_x_74:
[----:B------:R-:W-:Y:S05]  /*37b0*/  NANOSLEEP 0x64 ;  /* 0x000000640000795d */ /* 0x000fea0003800000 */
[----:B------:R-:W-:-:S05]  /*37c0*/  UMOV UR6, 0x10 ;  /* 0x0000001000067882 */ /* 0x000fca0000000000 */
[----:B------:R-:W-:Y:S04]  /*37d0*/  DEPBAR.LE SB1, 0x36 ;  /* 0x00009d800000791a */ /* 0x000fe80000000000 */
[----:B------:R-:W1:Y:S02]  /*37e0*/  UTCATOMSWS.2CTA.FIND_AND_SET.ALIGN UP1, UR6, UR6 ;  /* 0x00000006000675e3 */ /* 0x000e640008220800 */
[----:B-1----:R-:W-:Y:S01]  /*37f0*/  MOV R11, UR6 ;  /* 0x00000006000b7c02 */ /* 0x002fe20008000f00 */
[----:B------:R-:W-:Y:S05]  /*3800*/  BRA.U !UP1, `(.L_x_74) ;  /* 0xfffffffd09e87547 */ /* 0x000fea000b83ffff */
.L_x_73:
[----:B------:R-:W1:Y:S01]  /*3810*/  LDS R5, [UR7+0x10] ;  /* 0x00001007ff057984 */ /* 0x000e620008000800 */
[----:B------:R-:W-:Y:S01]  /*3820*/  IMAD.U32 R3, RZ, RZ, UR8 ;  /* 0x00000008ff037e24 */ /* 0x000fe2000f8e00ff */
[----:B------:R-:W-:-:S03]  /*3830*/  MOV R2, UR4 ;  /* 0x0000000400027c02 */ /* 0x000fc60008000f00 */
[----:B------:R-:W-:Y:S01]  /*3840*/  VIADD R3, R3, 0x200 ;  /* 0x0000020003037836 */ /* 0x000fe20000000000 */
[----:B-1----:R-:W-:-:S04]  /*3850*/  SHF.L.U32 R5, R5, 0x1f, RZ ;  /* 0x0000001f05057819 */ /* 0x002fc800000006ff */
[----:B------:R-:W1:Y:S02]  /*3860*/  SYNCS.PHASECHK.TRANS64.TRYWAIT P0, [UR7+0x8], R5 ;  /* 0x00000805ff0075a7 */ /* 0x000e640008001107 */
[----:B-1----:R-:W-:Y:S05]  /*3870*/  @P0 BRA `(.L_x_75) ;  /* 0x0000000000080947 */ /* 0x002fea0003800000 */
[----:B------:R-:W1:Y:S02]  /*3880*/  SYNCS.PHASECHK.TRANS64.TRYWAIT P0, [UR7+0x8], R5 ;  /* 0x00000805ff0075a7 */ /* 0x000e640008001107 */
[----:B-1----:R-:W-:Y:S05]  /*3890*/  @!P0 BRA `(.L_x_76) ;  /* 0x0000006000a88947 */ /* 0x002fea0003800000 */
.L_x_75:
[----:B-1----:R-:W-:Y:S01]  /*38a0*/  HFMA2 R4, -RZ, RZ, 0, 5.9604644775390625e-08 ;  /* 0x00000001ff047431 */ /* 0x002fe200000001ff */
[----:B------:R-:W-:Y:S01]  /*38b0*/  UPRMT UR6, UR4, 0x654, UR9 ;  /* 0x0000065404067896 */ /* 0x000fe20008000009 */
[----:B------:R-:W-:Y:S01]  /*38c0*/  IMAD.MOV.U32 R6, RZ, RZ, 0xffff ;  /* 0x0000ffffff067424 */ /* 0x000fe200078e00ff */
[----:B------:R-:W-:Y:S01]  /*38d0*/  PRMT R2, R2, 0x654, R3 ;  /* 0x0000065402027816 */ /* 0x000fe20000000003 */
[----:B------:R-:W-:Y:S02]  /*38e0*/  IMAD.MOV.U32 R5, RZ, RZ, 0x4 ;  /* 0x00000004ff057424 */ /* 0x000fe400078e00ff */
[----:B------:R-:W-:Y:S01]  /*38f0*/  IMAD.SHL.U32 R9, R11, 0x20, RZ ;  /* 0x000000200b097824 */ /* 0x000fe200078e00ff */
[----:B------:R-:W-:Y:S02]  /*3900*/  MOV R3, UR6 ;  /* 0x0000000600037c02 */ /* 0x000fe40008000f00 */
[-C--:B------:R-:W-:Y:S01]  /*3910*/  SHF.L.U32 R7, R6, R11.reuse, RZ ;  /* 0x0000000b06077219 */ /* 0x080fe200000006ff */
[----:B------:R1:W-:Y:S01]  /*3920*/  SYNCS.ARRIVE.TRANS64.RED RZ, [UR6], R5 ;  /* 0x00000005ffff79a7 */ /* 0x0003e20008000406 */
[----:B------:R-:W-:Y:S01]  /*3930*/  SHF.L.U32 R6, R4, R11, RZ ;  /* 0x0000000b04067219 */ /* 0x000fe200000006ff */
[----:B------:R1:W-:Y:S04]  /*3940*/  STS [UR8+0x200], R9 ;  /* 0x00020009ff007988 */ /* 0x0003e80008000808 */
[----:B------:R1:W-:Y:S04]  /*3950*/  STAS [R2.64], R11 ;  /* 0x0000000b02007dbd */ /* 0x0003e8000c0008ff */
[----:B------:R1:W-:Y:S04]  /*3960*/  ATOMS.OR RZ, [UR7+0x14], R7 ;  /* 0x00001407ffff798c */ /* 0x0003e8000b000007 */
[----:B------:R1:W-:Y:S04]  /*3970*/  ATOMS.OR RZ, [UR7+0x18], R6 ;  /* 0x00001806ffff798c */ /* 0x0003e8000b000007 */
[----:B------:R1:W-:Y:S02]  /*3980*/  ATOMS.XOR RZ, [UR7+0x10], R4 ;  /* 0x00001004ffff798c */ /* 0x0003e4000b800007 */
.L_x_72:
[----:B------:R-:W-:Y:S05]  /*3990*/  BSYNC B0 ;  /* 0x0000000000007941 */ /* 0x000fea0003800000 */
.L_x_71:
[----:B------:R-:W-:Y:S05]  /*39a0*/  BRA.U UP0, `(.L_x_77) ;  /* 0x00000001006c7547 */ /* 0x000fea000b800000 */
[----:B------:R-:W-:-:S03]  /*39b0*/  UMOV UR6, 0xffffffff ;  /* 0xffffffff00067882 */ /* 0x000fc60000000000 */
[----:B------:R-:W-:Y:S05]  /*39c0*/  BRA.DIV UR6, `(.L_x_78) ;  /* 0x0000006206747947 */ /* 0x000fea000b800000 */
[----:B------:R-:W-:-:S13]  /*39d0*/  ELECT P6, URZ, PT ;  /* 0x0000000000ff782f */ /* 0x000fda00038c0000 */
.L_x_236:
[----:B------:R-:W-:Y:S05]  /*39e0*/  @!P6 BRA `(.L_x_77) ;  /* 0x00000000005ce947 */ /* 0x000fea0003800000 */
[----:B-1----:R-:W1:Y:S02]  /*39f0*/  LDS R3, [UR7+0x10] ;  /* 0x00001007ff037984 */ /* 0x002e640008000800 */
[----:B-1----:R-:W-:-:S04]  /*3a00*/  SHF.L.U32 R3, R3, 0x1f, RZ ;  /* 0x0000001f03037819 */ /* 0x002fc800000006ff */
[----:B------:R-:W1:Y:S02]  /*3a10*/  SYNCS.PHASECHK.TRANS64.TRYWAIT P0, [UR7+0x8], R3 ;  /* 0x00000803ff0075a7 */ /* 0x000e640008001107 */
[----:B-1----:R-:W-:Y:S05]  /*3a20*/  @P0 BRA `(.L_x_79) ;  /* 0x0000000000080947 */ /* 0x002fea0003800000 */
[----:B------:R-:W1:Y:S02]  /*3a30*/  SYNCS.PHASECHK.TRANS64.TRYWAIT P0, [UR7+0x8], R3 ;  /* 0x00000803ff0075a7 */ /* 0x000e640008001107 */
[----:B-1----:R-:W-:Y:S05]  /*3a40*/  @!P0 BRA `(.L_x_80) ;  /* 0x0000006000748947 */ /* 0x002fea0003800000 */
.L_x_79:
[----:B------:R-:W2:Y:S01]  /*3a50*/  LDS R5, [UR8+0x200] ;  /* 0x00020008ff057984 */ /* 0x000ea20008000800 */
[----:B-1----:R-:W-:Y:S02]  /*3a60*/  HFMA2 R2, -RZ, RZ, 0, 5.9604644775390625e-08 ;  /* 0x00000001ff027431 */ /* 0x002fe400000001ff */
[----:B------:R-:W-:Y:S01]  /*3a70*/  IMAD.MOV.U32 R3, RZ, RZ, 0xffff ;  /* 0x0000ffffff037424 */ /* 0x000fe200078e00ff */
[----:B------:R-:W-:Y:S01]  /*3a80*/  UPRMT UR6, UR4, 0x654, UR9 ;  /* 0x0000065404067896 */ /* 0x000fe20008000009 */
[----:B--2---:R-:W-:-:S03]  /*3a90*/  IMAD.SHL.U32 R4, R5, 0x20, RZ ;  /* 0x0000002005047824 */ /* 0x004fc600078e00ff */
[-C--:B------:R-:W-:Y:S02]  /*3aa0*/  SHF.L.U32 R3, R3, R5.reuse, RZ ;  /* 0x0000000503037219 */ /* 0x080fe400000006ff */
[----:B------:R-:W-:Y:S01]  /*3ab0*/  SHF.L.U32 R5, R2, R5, RZ ;  /* 0x0000000502057219 */ /* 0x000fe200000006ff */
[----:B------:R2:W-:Y:S04]  /*3ac0*/  STS [UR8+0x200], R4 ;  /* 0x00020004ff007988 */ /* 0x0005e80008000808 */
[----:B------:R2:W-:Y:S04]  /*3ad0*/  ATOMS.OR RZ, [UR7+0x14], R3 ;  /* 0x00001403ffff798c */ /* 0x0005e8000b000007 */
[----:B------:R2:W-:Y:S01]  /*3ae0*/  ATOMS.OR RZ, [UR7+0x18], R5 ;  /* 0x00001805ffff798c */ /* 0x0005e2000b000007 */
[----:B------:R-:W-:Y:S03]  /*3af0*/  SYNCS.ARRIVE.TRANS64.RED.A1T0 RZ, [UR6], RZ ;  /* 0x000000ffffff79a7 */ /* 0x000fe60008100406 */
[----:B------:R2:W-:Y:S01]  /*3b00*/  ATOMS.XOR RZ, [UR7+0x10], R2 ;  /* 0x00001002ffff798c */ /* 0x0005e2000b800007 */
[----:B------:R-:W-:Y:S05]  /*3b10*/  BRA `(.L_x_77) ;  /* 0x0000000000107947 */ /* 0x000fea0003800000 */
.L_x_70:
[----:B------:R-:W-:-:S05]  /*3b20*/  MOV R2, 0xffffffff ;  /* 0xffffffff00027802 */ /* 0x000fca0000000f00 */
[----:B------:R1:W-:Y:S02]  /*3b30*/  STS [UR8+0x200], R2 ;  /* 0x00020002ff007988 */ /* 0x0003e40008000808 */
[----:B-1----:R-:W-:Y:S02]  /*3b40*/  MOV R2, 0x3b60 ;  /* 0x00003b6000027802 */ /* 0x002fe40000000f00 */
[----:B-----5:R-:W-:Y:S05]  /*3b50*/  CALL.REL.NOINC `($__internal_1_$__cuda_sm10x_tcgen05_guardrail_trap_phase_invalid_during_alloc) ;  /* 0x0000006400c07944 */ /* 0x020fea0003c00000 */
.L_x_77:
[----:B------:R-:W-:Y:S05]  /*3b60*/  WARPSYNC.ALL ;  /* 0x0000000000007948 */ /* 0x000fea0003800000 */
[----:B------:R-:W3:Y:S01]  /*3b70*/  S2UR UR7, SR_CgaCtaId ;  /* 0x00000000000779c3 */ /* 0x000ee20000008800 */
[----:B------:R-:W-:Y:S01]  /*3b80*/  UMOV UR6, 0x400 ;  /* 0x0000040000067882 */ /* 0x000fe20000000000 */
[----:B------:R-:W-:-:S06]  /*3b90*/  NOP ;  /* 0x0000000000007918 */ /* 0x000fcc0000000000 */
[----:B------:R-:W-:Y:S06]  /*3ba0*/  BAR.ARV 0x6, 0xa0 ;  /* 0x0182800000007b1d */ /* 0x000fec0000002000 */
[----:B------:R-:W4:Y:S01]  /*3bb0*/  LDCU UR8, c[0x0][0x38c] ;  /* 0x00007180ff0877ac */ /* 0x000f220008000800 */
[----:B------:R-:W-:Y:S01]  /*3bc0*/  LOP3.LUT R0, R0, 0xffff, RZ, 0xc0, !PT ;  /* 0x0000ffff00007812 */ /* 0x000fe200078ec0ff */
[----:B-1----:R-:W-:Y:S01]  /*3bd0*/  IMAD.MOV.U32 R9, RZ, RZ, 0x1 ;  /* 0x00000001ff097424 */ /* 0x002fe200078e00ff */
[----:B------:R-:W-:Y:S01]  /*3be0*/  LOP3.LUT R8, R8, 0xffff, RZ, 0xc0, !PT ;  /* 0x0000ffff08087812 */ /* 0x000fe200078ec0ff */
[----:B------:R-:W-:Y:S01]  /*3bf0*/  UMOV UR19, URZ ;  /* 0x000000ff00137c82 */ /* 0x000fe20008000000 */
[----:B------:R-:W-:Y:S01]  /*3c00*/  R2UR UR11, R0 ;  /* 0x00000000000b72ca */ /* 0x000fe200000e0000 */
[----:B------:R-:W-:Y:S01]  /*3c10*/  UMOV UR18, URZ ;  /* 0x000000ff00127c82 */ /* 0x000fe20008000000 */
[----:B------:R-:W-:Y:S01]  /*3c20*/  R2UR UR12, R8 ;  /* 0x00000000080c72ca */ /* 0x000fe200000e0000 */
[----:B------:R-:W-:Y:S01]  /*3c30*/  IMAD.MOV.U32 R8, RZ, RZ, RZ ;  /* 0x000000ffff087224 */ /* 0x000fe200078e00ff */
[----:B------:R-:W-:Y:S01]  /*3c40*/  UMOV UR17, URZ ;  /* 0x000000ff00117c82 */ /* 0x000fe20008000000 */
[----:B---3--:R-:W-:-:S02]  /*3c50*/  ULEA UR7, UR7, UR6, 0x18 ;  /* 0x0000000607077291 */ /* 0x008fc4000f8ec0ff */
[----:B------:R-:W-:Y:S02]  /*3c60*/  UISETP.NE.AND UP2, UPT, UR5, URZ, UPT ;  /* 0x000000ff0500728c */ /* 0x000fe4000bf45270 */
[----:B------:R-:W-:Y:S02]  /*3c70*/  UIADD3 UR13, UPT, UPT, UR7, 0x3400, URZ ;  /* 0x00003400070d7890 */ /* 0x000fe4000fffe0ff */
[----:B------:R-:W-:Y:S02]  /*3c80*/  UIADD3 UR14, UPT, UPT, UR7, 0x25400, URZ ;  /* 0x00025400070e7890 */ /* 0x000fe4000fffe0ff */
[----:B----4-:R-:W-:Y:S01]  /*3c90*/  UIADD3 UR8, UPT, UPT, UR8, 0x3f, URZ ;  /* 0x0000003f08087890 */ /* 0x010fe2000fffe0ff */
[----:B--2---:R-:W1:Y:S01]  /*3ca0*/  LDS R2, [UR7+0x200] ;  /* 0x00020007ff027984 */ /* 0x004e620008000800 */
[----:B------:R-:W-:Y:S02]  /*3cb0*/  USHF.R.U32.HI UR13, URZ, 0x4, UR13 ;  /* 0x00000004ff0d7899 */ /* 0x000fe4000801160d */
[----:B------:R-:W-:-:S02]  /*3cc0*/  USHF.R.S32.HI UR6, URZ, 0x1f, UR8 ;  /* 0x0000001fff067899 */ /* 0x000fc40008011408 */
[----:B------:R-:W-:Y:S02]  /*3cd0*/  USHF.R.U32.HI UR14, URZ, 0x4, UR14 ;  /* 0x00000004ff0e7899 */ /* 0x000fe4000801160e */
[----:B------:R-:W-:Y:S02]  /*3ce0*/  ULEA.HI UR6, UR6, UR8, URZ, 0x6 ;  /* 0x0000000806067291 */ /* 0x000fe4000f8f30ff */
[----:B------:R-:W-:Y:S02]  /*3cf0*/  ULOP3.LUT UR13, UR13, 0x3fff, URZ, 0xc0, !UPT ;  /* 0x00003fff0d0d7892 */ /* 0x000fe4000f8ec0ff */
[----:B------:R-:W-:Y:S02]  /*3d00*/  USHF.R.S32.HI UR6, URZ, 0x6, UR6 ;  /* 0x00000006ff067899 */ /* 0x000fe40008011406 */
[----:B------:R-:W-:Y:S02]  /*3d10*/  ULOP3.LUT UR14, UR14, 0x3fff, URZ, 0xc0, !UPT ;  /* 0x00003fff0e0e7892 */ /* 0x000fe4000f8ec0ff */
[----:B------:R-:W-:Y:S01]  /*3d20*/  UISETP.LT.AND UP0, UPT, UR6, 0x1, UPT ;  /* 0x000000010600788c */ /* 0x000fe2000bf01270 */
[----:B------:R-:W-:Y:S01]  /*3d30*/  UMOV UR28, 0x0 ;  /* 0x00000000001c7882 */ /* 0x000fe20000000000 */
[----:B------:R-:W-:Y:S01]  /*3d40*/  UMOV UR29, 0x8100010 ;  /* 0x08100010001d7882 */ /* 0x000fe20000000000 */
[----:B------:R-:W-:-:S02]  /*3d50*/  ULOP3.LUT UR13, UR13, 0x10000, URZ, 0xfc, !UPT ;  /* 0x000100000d0d7892 */ /* 0x000fc4000f8efcff */
[----:B------:R-:W-:Y:S02]  /*3d60*/  ULOP3.LUT UR14, UR14, 0x10000, URZ, 0xfc, !UPT ;  /* 0x000100000e0e7892 */ /* 0x000fe4000f8efcff */
[----:B------:R-:W-:Y:S01]  /*3d70*/  USEL UR20, UR6, 0x1, !UP0 ;  /* 0x0000000106147887 */ /* 0x000fe2000c000000 */
[----:B------:R-:W-:Y:S01]  /*3d80*/  UMOV UR26, 0x0 ;  /* 0x00000000001a7882 */ /* 0x000fe20000000000 */
[----:B------:R-:W-:Y:S01]  /*3d90*/  UMOV UR27, 0x8100010 ;  /* 0x08100010001b7882 */ /* 0x000fe20000000000 */
[----:B------:R-:W-:Y:S01]  /*3da0*/  UMOV UR24, 0x0 ;  /* 0x0000000000187882 */ /* 0x000fe20000000000 */
[----:B------:R-:W-:Y:S01]  /*3db0*/  UMOV UR25, 0x8100010 ;  /* 0x0810001000197882 */ /* 0x000fe20000000000 */
[----:B------:R-:W-:Y:S01]  /*3dc0*/  UMOV UR22, 0x0 ;  /* 0x0000000000167882 */ /* 0x000fe20000000000 */
[----:B------:R-:W-:Y:S01]  /*3dd0*/  UMOV UR23, 0x8100010 ;  /* 0x0810001000177882 */ /* 0x000fe20000000000 */
[----:B-1----:R-:W-:Y:S02]  /*3de0*/  R2UR UR21, R2 ;  /* 0x00000000021572ca */ /* 0x002fe400000e0000 */
[----:B------:R-:W-:-:S13]  /*3df0*/  CS2R R2, SRZ ;  /* 0x0000000000027805 */ /* 0x000fda000001ff00 */
.L_x_88:
[C---:B------:R-:W-:Y:S02]  /*3e00*/  LEA R0, R8.reuse, UR7, 0x3 ;  /* 0x0000000708007c11 */ /* 0x040fe4000f8e18ff */
[----:B------:R-:W-:Y:S02]  /*3e10*/  SHF.L.U32 R5, R3, 0x1f, RZ ;  /* 0x0000001f03057819 */ /* 0x000fe400000006ff */
[----:B------:R-:W-:Y:S02]  /*3e20*/  LEA R4, R8, UR7, 0x4 ;  /* 0x0000000708047c11 */ /* 0x000fe4000f8e20ff */
[----:B------:R-:W1:Y:S02]  /*3e30*/  SYNCS.PHASECHK.TRANS64.TRYWAIT P0, [R0+URZ+0x150], R5 ;  /* 0x00015005000075a7 */ /* 0x000e6400080011ff */
[----:B-1-34-:R-:W-:Y:S05]  /*3e40*/  @!P0 BRA `(.L_x_81) ;  /* 0x0000005c008c8947 */ /* 0x01afea0003800000 */
.L_x_237:
[----:B-1----:R-:W1:Y:S01]  /*3e50*/  LDS.128 R4, [R4+0x1e0] ;  /* 0x0001e00004047984 */ /* 0x002e620000000c00 */
[----:B------:R-:W-:Y:S02]  /*3e60*/  VIADD R0, R0, 0x160 ;  /* 0x0000016000007836 */ /* 0x000fe40000000000 */
[----:B------:R-:W-:Y:S01]  /*3e70*/  VIADD R8, R8, 0x1 ;  /* 0x0000000108087836 */ /* 0x000fe20000000000 */
[----:B------:R-:W-:Y:S01]  /*3e80*/  @!PT LDS RZ, [RZ] ;  /* 0x00000000fffff984 */ /* 0x000fe20000000800 */
[----:B------:R-:W-:Y:S01]  /*3e90*/  @!PT LDS RZ, [RZ] ;  /* 0x00000000fffff984 */ /* 0x000fe20000000800 */
[----:B------:R-:W-:Y:S01]  /*3ea0*/  @!PT LDS RZ, [RZ] ;  /* 0x00000000fffff984 */ /* 0x000fe20000000800 */
[----:B------:R-:W-:Y:S01]  /*3eb0*/  @!PT LDS RZ, [RZ] ;  /* 0x00000000fffff984 */ /* 0x000fe20000000800 */
[----:B------:R2:W-:Y:S06]  /*3ec0*/  MEMBAR.ALL.CTA ;  /* 0x0000000000007992 */ /* 0x0005ec0000008000 */
[----:B--2---:R-:W2:Y:S01]  /*3ed0*/  FENCE.VIEW.ASYNC.S ;  /* 0x00000000000073c6 */ /* 0x004ea20000000000 */
[----:B------:R-:W-:-:S04]  /*3ee0*/  PRMT R0, RZ, 0x654, R0 ;  /* 0x00000654ff007816 */ /* 0x000fc80000000000 */
[----:B--2---:R2:W-:Y:S01]  /*3ef0*/  SYNCS.ARRIVE.TRANS64.RED.A1T0 RZ, [R0+URZ], RZ ;  /* 0x000000ff00ff79a7 */ /* 0x0045e200081004ff */
[----:B-1----:R-:W-:Y:S01]  /*3f00*/  LOP3.LUT P1, RZ, R6, 0x1, RZ, 0xc0, !PT ;  /* 0x0000000106ff7812 */ /* 0x002fe2000782c0ff */
[----:B--2---:R-:W-:-:S12]  /*3f10*/  BRA.U UP2, `(.L_x_82) ;  /* 0x0000000502087547 */ /* 0x004fd8000b800000 */
[----:B------:R-:W1:Y:S01]  /*3f20*/  LDCU UR8, c[0x0][0x38c] ;  /* 0x00007180ff0877ac */ /* 0x000e620008000800 */
[----:B------:R-:W-:Y:S02]  /*3f30*/  PLOP3.LUT P2, PT, PT, PT, PT, 0x80, 0x8 ;  /* 0x000000000008781c */ /* 0x000fe40003f4f070 */
[----:B------:R-:W-:Y:S01]  /*3f40*/  SHF.L.U32 R5, R9, 0x1f, RZ ;  /* 0x0000001f09057819 */ /* 0x000fe200000006ff */
[----:B------:R-:W-:Y:S02]  /*3f50*/  ULEA UR9, UR19, UR7, 0x3 ;  /* 0x0000000713097291 */ /* 0x000fe4000f8e18ff */
[----:B------:R-:W-:Y:S02]  /*3f60*/  ULEA UR10, UR19, UR21, 0x5 ;  /* 0x00000015130a7291 */ /* 0x000fe4000f8e28ff */
[----:B-1----:R-:W-:-:S06]  /*3f70*/  UISETP.GE.AND UP0, UPT, UR8, 0x1, UPT ;  /* 0x000000010800788c */ /* 0x002fcc000bf06270 */
[----:B------:R-:W-:-:S05]  /*3f80*/  PLOP3.LUT P0, PT, PT, PT, UP0, 0x80, 0x8 ;  /* 0x000000000008781c */ /* 0x000fca0003f0f008 */
[----:B------:R-:W-:-:S08]  /*3f90*/  @UP0 ULEA UR8, UR18, UR7, 0x3 ;  /* 0x0000000712080291 */ /* 0x000fd0000f8e18ff */
[----:B------:R-:W-:-:S04]  /*3fa0*/  @P0 SHF.L.U32 R0, R2, 0x1f, RZ ;  /* 0x0000001f02000819 */ /* 0x000fc800000006ff */
[----:B------:R1:W2:Y:S01]  /*3fb0*/  @P0 SYNCS.PHASECHK.TRANS64.TRYWAIT P2, [UR8], R0 ;  /* 0x00000000ff0005a7 */ /* 0x0002a20008041108 */
[----:B------:R-:W3:Y:S02]  /*3fc0*/  SYNCS.PHASECHK.TRANS64.TRYWAIT P0, [UR9+0x190], R5 ;  /* 0x00019005ff0075a7 */ /* 0x000ee40008001109 */
[----:B-123--:R-:W-:Y:S05]  /*3fd0*/  @!P0 BRA `(.L_x_83) ;  /* 0x0000005c003c8947 */ /* 0x00efea0003800000 */
.L_x_239:
[----:B------:R-:W-:Y:S01]  /*3fe0*/  UMOV UR16, UR17 ;  /* 0x0000001100107c82 */ /* 0x000fe20008000000 */
[----:B------:R-:W-:Y:S05]  /*3ff0*/  BRA.U !UP0, `(.L_x_84) ;  /* 0x0000000108c07547 */ /* 0x000fea000b800000 */
[----:B------:R-:W-:Y:S02]  /*4000*/  UIADD3 UR16, UPT, UPT, UR20, UR17, URZ ;  /* 0x0000001114107290 */ /* 0x000fe4000fffe0ff */
[----:B------:R-:W-:Y:S01]  /*4010*/  UPLOP3.LUT UP3, UPT, UPT, UPT, UPT, 0x40, 0x4 ;  /* 0x000000000004789c */ /* 0x000fe20003f6e870 */
[----:B------:R-:W-:Y:S01]  /*4020*/  UMOV UR15, UR6 ;  /* 0x00000006000f7c82 */ /* 0x000fe20008000000 */
[----:B------:R-:W-:-:S09]  /*4030*/  UMOV UR46, UR18 ;  /* 0x00000012002e7c82 */ /* 0x000fd20008000000 */
.L_x_87:
[----:B--2---:R-:W-:Y:S01]  /*4040*/  ULEA UR8, UR46, UR7, 0x3 ;  /* 0x000000072e087291 */ /* 0x004fe2000f8e18ff */
[----:B---3--:R-:W-:Y:S11]  /*4050*/  @P2 BRA `(.L_x_85) ;  /* 0x00000000000c2947 */ /* 0x008ff60003800000 */
[----:B-1----:R-:W-:Y:S04]  /*4060*/  SHF.L.U32 R5, R2, 0x1f, RZ ;  /* 0x0000001f02057819 */ /* 0x002fe800000006ff */
[----:B------:R-:W1:Y:S02]  /*4070*/  SYNCS.PHASECHK.TRANS64.TRYWAIT P0, [UR8], R5 ;  /* 0x00000005ff0075a7 */ /* 0x000e640008001108 */
[----:B-1----:R-:W-:Y:S05]  /*4080*/  @!P0 BRA `(.L_x_86) ;  /* 0x0000005c00288947 */ /* 0x002fea0003800000 */
.L_x_85:
[----:B------:R-:W-:Y:S01]  /*4090*/  UISETP.NE.AND UP0, UPT, UR15, 0x1, UPT ;  /* 0x000000010f00788c */ /* 0x000fe2000bf05270 */
[----:B------:R-:W-:Y:S01]  /*40a0*/  PLOP3.LUT P2, PT, PT, PT, PT, 0x80, 0x8 ;  /* 0x000000000008781c */ /* 0x000fe20003f4f070 */
[----:B------:R-:W-:Y:S02]  /*40b0*/  UIADD3 UR18, UPT, UPT, UR46, 0x1, URZ ;  /* 0x000000012e127890 */ /* 0x000fe4000fffe0ff */
[----:B------:R-:W-:Y:S02]  /*40c0*/  ULEA UR32, UR46, UR14, 0x8 ;  /* 0x0000000e2e207291 */ /* 0x000fe4000f8e40ff */
[----:B------:R-:W-:Y:S01]  /*40d0*/  UISETP.NE.AND UP1, UPT, UR18, 0x11, UPT ;  /* 0x000000111200788c */ /* 0x000fe2000bf25270 */
[----:B------:R-:W-:Y:S01]  /*40e0*/  PLOP3.LUT P0, PT, PT, PT, UP0, 0x80, 0x8 ;  /* 0x000000000008781c */ /* 0x000fe20003f0f008 */
[----:B------:R-:W-:Y:S02]  /*40f0*/  UIADD3 UR44, UPT, UPT, UR32, 0x2, URZ ;  /* 0x00000002202c7890 */ /* 0x000fe4000fffe0ff */
[----:B------:R-:W-:Y:S02]  /*4100*/  USEL UR31, URZ, 0x1, UP1 ;  /* 0x00000001ff1f7887 */ /* 0x000fe40008800000 */
[----:B------:R-:W-:Y:S02]  /*4110*/  USEL UR18, UR18, URZ, UP1 ;  /* 0x000000ff12127287 */ /* 0x000fe40008800000 */
[----:B------:R-:W-:Y:S02]  /*4120*/  UIADD3 UR40, UPT, UPT, UR32, 0x4, URZ ;  /* 0x0000000420287890 */ /* 0x000fe4000fffe0ff */
[----:B------:R-:W-:Y:S01]  /*4130*/  @UP0 ULEA UR30, UR18, UR7, 0x3 ;  /* 0x00000007121e0291 */ /* 0x000fe2000f8e18ff */
[----:B------:R-:W-:Y:S01]  /*4140*/  LOP3.LUT R2, R2, UR31, RZ, 0x3c, !PT ;  /* 0x0000001f02027c12 */ /* 0x000fe2000f8e3cff */
[----:B------:R-:W-:Y:S02]  /*4150*/  UIADD3 UR36, UPT, UPT, UR32, 0x6, URZ ;  /* 0x0000000620247890 */ /* 0x000fe4000fffe0ff */
[----:B------:R-:W-:Y:S01]  /*4160*/  UIADD3 UR8, UPT, UPT, UR8, 0x88, URZ ;  /* 0x0000008808087890 */ /* 0x000fe2000fffe0ff */
[----:B-1----:R-:W-:Y:S01]  /*4170*/  @P0 SHF.L.U32 R0, R2, 0x1f, RZ ;  /* 0x0000001f02000819 */ /* 0x002fe200000006ff */
[----:B------:R-:W-:Y:S02]  /*4180*/  UIADD3 UR17, UPT, UPT, UR17, 0x1, URZ ;  /* 0x0000000111117890 */ /* 0x000fe4000fffe0ff */
[----:B------:R-:W-:Y:S01]  /*4190*/  UIADD3 UR15, UPT, UPT, UR15, -0x1, URZ ;  /* 0xffffffff0f0f7890 */ /* 0x000fe2000fffe0ff */
[----:B------:R2:W3:Y:S01]  /*41a0*/  @P0 SYNCS.PHASECHK.TRANS64.TRYWAIT P2, [UR30], R0 ;  /* 0x00000000ff0005a7 */ /* 0x0004e2000804111e */
[----:B------:R-:W-:Y:S02]  /*41b0*/  ULEA UR30, UR46, UR13, 0x9 ;  /* 0x0000000d2e1e7291 */ /* 0x000fe4000f8e48ff */
[----:B------:R-:W-:Y:S02]  /*41c0*/  UISETP.NE.AND UP0, UPT, UR17, UR16, UPT ;  /* 0x000000101100728c */ /* 0x000fe4000bf05270 */
[----:B------:R-:W-:Y:S02]  /*41d0*/  UIADD3 UR42, UPT, UPT, UR30, 0x2, URZ ;  /* 0x000000021e2a7890 */ /* 0x000fe4000fffe0ff */
[----:B------:R-:W-:Y:S02]  /*41e0*/  UIADD3 UR38, UPT, UPT, UR30, 0x4, URZ ;  /* 0x000000041e267890 */ /* 0x000fe4000fffe0ff */
[----:B------:R-:W-:Y:S01]  /*41f0*/  UIADD3 UR34, UPT, UPT, UR30, 0x6, URZ ;  /* 0x000000061e227890 */ /* 0x000fe2000fffe0ff */
[----:B------:R-:W-:Y:S01]  /*4200*/  UMOV UR33, 0x40004040 ;  /* 0x4000404000217882 */ /* 0x000fe20000000000 */
[----:B------:R-:W-:Y:S01]  /*4210*/  UMOV UR31, 0x40004040 ;  /* 0x40004040001f7882 */ /* 0x000fe20000000000 */
[----:B------:R-:W-:Y:S01]  /*4220*/  UMOV UR45, 0x40004040 ;  /* 0x40004040002d7882 */ /* 0x000fe20000000000 */
[----:B------:R2:W-:Y:S01]  /*4230*/  UTCHMMA.2CTA gdesc[UR30], gdesc[UR32], tmem[UR10], tmem[UR28], idesc[UR29], UP3 ;  /* 0x00ff1c201e0075ea */ /* 0x0005e20009a0000a */
[----:B------:R-:W-:Y:S01]  /*4240*/  UPLOP3.LUT UP3, UPT, UPT, UPT, UPT, 0x80, 0x8 ;  /* 0x000000000008789c */ /* 0x000fe20003f6f070 */
[----:B------:R-:W-:Y:S01]  /*4250*/  UMOV UR43, 0x40004040 ;  /* 0x40004040002b7882 */ /* 0x000fe20000000000 */
[----:B------:R-:W-:Y:S01]  /*4260*/  UMOV UR41, 0x40004040 ;  /* 0x4000404000297882 */ /* 0x000fe20000000000 */
[----:B------:R2:W-:Y:S01]  /*4270*/  UTCHMMA.2CTA gdesc[UR42], gdesc[UR44], tmem[UR10], tmem[UR26], idesc[UR27], UPT ;  /* 0x00ff1a2c2a0075ea */ /* 0x0005e2000ba0000a */
[----:B------:R-:W-:Y:S01]  /*4280*/  UMOV UR39, 0x40004040 ;  /* 0x4000404000277882 */ /* 0x000fe20000000000 */
[----:B------:R-:W-:Y:S01]  /*4290*/  UMOV UR37, 0x40004040 ;  /* 0x4000404000257882 */ /* 0x000fe20000000000 */
[----:B------:R-:W-:Y:S01]  /*42a0*/  UMOV UR35, 0x40004040 ;  /* 0x4000404000237882 */ /* 0x000fe20000000000 */
[----:B------:R2:W-:Y:S01]  /*42b0*/  UTCHMMA.2CTA gdesc[UR38], gdesc[UR40], tmem[UR10], tmem[UR24], idesc[UR25], UPT ;  /* 0x00ff1828260075ea */ /* 0x0005e2000ba0000a */
[----:B------:R2:W-:Y:S01]  /*42c0*/  UTCHMMA.2CTA gdesc[UR34], gdesc[UR36], tmem[UR10], tmem[UR22], idesc[UR23], UPT ;  /* 0x00ff1624220075ea */ /* 0x0005e2000ba0000a */
[----:B------:R2:W-:Y:S01]  /*42d0*/  UTCBAR.2CTA.MULTICAST [UR8], URZ, UR12 ;  /* 0x000000ff080073e9 */ /* 0x0005e2000820080c */
[----:B------:R-:W-:Y:S01]  /*42e0*/  UMOV UR46, UR18 ;  /* 0x00000012002e7c82 */ /* 0x000fe20008000000 */
[----:B------:R-:W-:Y:S05]  /*42f0*/  BRA.U UP0, `(.L_x_87) ;  /* 0xfffffffd00507547 */ /* 0x000fea000b83ffff */
.L_x_84:
[----:B------:R-:W-:Y:S01]  /*4300*/  UIADD3 UR9, UPT, UPT, UR9, 0x170, URZ ;  /* 0x0000017009097890 */ /* 0x000fe2000fffe0ff */
[----:B------:R-:W-:-:S08]  /*4310*/  UMOV UR17, UR16 ;  /* 0x0000001000117c82 */ /* 0x000fd00008000000 */
[----:B------:R4:W-:Y:S01]  /*4320*/  UTCBAR.2CTA.MULTICAST [UR9], URZ, UR11 ;  /* 0x000000ff090073e9 */ /* 0x0009e2000820080b */
[----:B------:R-:W-:Y:S02]  /*4330*/  NOP ;  /* 0x0000000000007918 */ /* 0x000fe40000000000 */
.L_x_82:
[----:B------:R-:W-:Y:S01]  /*4340*/  UIADD3 UR19, UPT, UPT, UR19, 0x1, URZ ;  /* 0x0000000113137890 */ /* 0x000fe2000fffe0ff */
[----:B------:R-:W-:-:S03]  /*4350*/  ISETP.NE.AND P0, PT, R8, 0x2, PT ;  /* 0x000000020800780c */ /* 0x000fc60003f05270 */
[----:B------:R-:W-:Y:S01]  /*4360*/  UISETP.NE.AND UP0, UPT, UR19, 0x4, UPT ;  /* 0x000000041300788c */ /* 0x000fe2000bf05270 */
[----:B-12---:R-:W-:Y:S02]  /*4370*/  SEL R0, RZ, 0x1, P0 ;  /* 0x00000001ff007807 */ /* 0x006fe40000000000 */
[----:B------:R-:W-:Y:S01]  /*4380*/  SEL R8, R8, RZ, P0 ;  /* 0x000000ff08087207 */ /* 0x000fe20000000000 */
[----:B------:R-:W-:Y:S01]  /*4390*/  USEL UR8, URZ, 0x1, UP0 ;  /* 0x00000001ff087887 */ /* 0x000fe20008000000 */
[----:B------:R-:W-:Y:S01]  /*43a0*/  LOP3.LUT R3, R3, R0, RZ, 0x3c, !PT ;  /* 0x0000000003037212 */ /* 0x000fe200078e3cff */
[----:B------:R-:W-:-:S04]  /*43b0*/  USEL UR19, UR19, URZ, UP0 ;  /* 0x000000ff13137287 */ /* 0x000fc80008000000 */
[----:B------:R-:W-:Y:S01]  /*43c0*/  LOP3.LUT R9, R9, UR8, RZ, 0x3c, !PT ;  /* 0x0000000809097c12 */ /* 0x000fe2000f8e3cff */
[----:B------:R-:W-:Y:S07]  /*43d0*/  @P1 BRA `(.L_x_88) ;  /* 0xfffffff800881947 */ /* 0x000fee000383ffff */
[----:B------:R-:W1:Y:S01]  /*43e0*/  S2UR UR6, SR_CgaCtaId ;  /* 0x00000000000679c3 */ /* 0x000e620000008800 */
[----:B------:R-:W-:Y:S01]  /*43f0*/  ELECT P0, URZ, PT ;  /* 0x0000000000ff782f */ /* 0x000fe20003800000 */
[----:B------:R-:W-:Y:S01]  /*4400*/  HFMA2 R0, -RZ, RZ, 0, 5.9604644775390625e-08 ;  /* 0x00000001ff007431 */ /* 0x000fe200000001ff */
[----:B------:R-:W-:-:S05]  /*4410*/  UMOV UR8, 0x40 ;  /* 0x0000004000087882 */ /* 0x000fca0000000000 */
[----:B------:R-:W-:Y:S01]  /*4420*/  UVIRTCOUNT.DEALLOC.SMPOOL 0x80 ;  /* 0x000000800000784c */ /* 0x000fe20000000000 */
[----:B------:R-:W-:Y:S02]  /*4430*/  UISETP.NE.AND UP0, UPT, UR5, URZ, UPT ;  /* 0x000000ff0500728c */ /* 0x000fe4000bf05270 */
[----:B-1----:R-:W-:-:S09]  /*4440*/  ULEA UR6, UR6, UR8, 0x18 ;  /* 0x0000000806067291 */ /* 0x002fd2000f8ec0ff */
[----:B------:R1:W-:Y:S01]  /*4450*/  @P0 STS.U8 [UR6+0x1c], R0 ;  /* 0x00001c00ff000988 */ /* 0x0003e20008000006 */
[----:B------:R-:W-:Y:S05]  /*4460*/  BRA.U UP0, `(.L_x_89) ;  /* 0x0000000100a07547 */ /* 0x000fea000b800000 */
[----:B------:R-:W-:Y:S01]  /*4470*/  UIADD3 UR5, UPT, UPT, UR7, 0x190, URZ ;  /* 0x0000019007057890 */ /* 0x000fe2000fffe0ff */
[----:B------:R-:W-:-:S03]  /*4480*/  SHF.L.U32 R3, R9, 0x1f, RZ ;  /* 0x0000001f09037819 */ /* 0x000fc600000006ff */
[----:B------:R-:W-:-:S09]  /*4490*/  ULEA UR8, UR19, UR5, 0x3 ;  /* 0x0000000513087291 */ /* 0x000fd2000f8e18ff */
[----:B------:R-:W2:Y:S02]  /*44a0*/  SYNCS.PHASECHK.TRANS64.TRYWAIT P0, [UR8], R3 ;  /* 0x00000003ff0075a7 */ /* 0x000ea40008001108 */
[----:B--2---:R-:W-:Y:S05]  /*44b0*/  @!P0 BRA `(.L_x_90) ;  /* 0x0000005800348947 */ /* 0x004fea0003800000 */
.L_x_242:
[----:B----4-:R-:W-:-:S04]  /*44c0*/  UIADD3 UR9, UPT, UPT, UR19, 0x1, URZ ;  /* 0x0000000113097890 */ /* 0x010fc8000fffe0ff */
        /* <DEDUP_REMOVED lines=8> */
.L_x_244:
        /* <DEDUP_REMOVED lines=9> */
.L_x_246:
[----:B------:R-:W-:-:S04]  /*45e0*/  UIADD3 UR9, UPT, UPT, UR9, 0x1, URZ ;  /* 0x0000000109097890 */ /* 0x000fc8000fffe0ff */
[----:B------:R-:W-:-:S04]  /*45f0*/  UISETP.NE.AND UP1, UPT, UR9, 0x4, UPT ;  /* 0x000000040900788c */ /* 0x000fc8000bf25270 */
[----:B------:R-:W-:Y:S02]  /*4600*/  USEL UR8, URZ, 0x1, UP1 ;  /* 0x00000001ff087887 */ /* 0x000fe40008800000 */
[----:B------:R-:W-:-:S04]  /*4610*/  USEL UR9, UR9, URZ, UP1 ;  /* 0x000000ff09097287 */ /* 0x000fc80008800000 */
[----:B------:R-:W-:Y:S01]  /*4620*/  ULEA UR9, UR9, UR5, 0x3 ;  /* 0x0000000509097291 */ /* 0x000fe2000f8e18ff */
[----:B-1----:R-:W-:-:S04]  /*4630*/  LOP3.LUT R3, R2, UR8, RZ, 0x3c, !PT ;  /* 0x0000000802037c12 */ /* 0x002fc8000f8e3cff */
[----:B------:R-:W-:Y:S01]  /*4640*/  SHF.L.U32 R3, R3, 0x1f, RZ ;  /* 0x0000001f03037819 */ /* 0x000fe200000006ff */
[----:B------:R-:W-:-:S04]  /*4650*/  IMAD.U32 R0, RZ, RZ, UR9 ;  /* 0x00000009ff007e24 */ /* 0x000fc8000f8e00ff */
[----:B------:R1:W2:Y:S03]  /*4660*/  SYNCS.PHASECHK.TRANS64.TRYWAIT P0, [R0+URZ], R3 ;  /* 0x00000003000075a7 */ /* 0x0002a600080011ff */
[----:B--2---:R-:W-:Y:S05]  /*4670*/  @!P0 NANOSLEEP.SYNCS 0x989680 ;  /* 0x009896800000895d */ /* 0x004fea0003900000 */
[----:B------:R-:W2:Y:S02]  /*4680*/  @!P0 SYNCS.PHASECHK.TRANS64 P0, [R0+URZ], R3 ;  /* 0x00000003000085a7 */ /* 0x000ea400080010ff */
[----:B--2---:R-:W-:Y:S05]  /*4690*/  @P0 BRA `(.L_x_93) ;  /* 0x0000000000200947 */ /* 0x004fea0003800000 */
.L_x_94:
[----:B--2---:R2:W4:Y:S02]  /*46a0*/  SYNCS.PHASECHK.TRANS64.TRYWAIT P0, [R0+URZ], R3 ;  /* 0x00000003000075a7 */ /* 0x00452400080011ff */
[----:B----4-:R-:W-:Y:S05]  /*46b0*/  @!P0 NANOSLEEP.SYNCS 0x989680 ;  /* 0x009896800000895d */ /* 0x010fea0003900000 */
[----:B------:R-:W4:Y:S02]  /*46c0*/  @!P0 SYNCS.PHASECHK.TRANS64 P0, [R0+URZ], R3 ;  /* 0x00000003000085a7 */ /* 0x000f2400080010ff */
[----:B----4-:R-:W-:Y:S05]  /*46d0*/  @!P0 BRA `(.L_x_94) ;  /* 0xfffffffc00f08947 */ /* 0x010fea000383ffff */
[----:B------:R-:W-:Y:S05]  /*46e0*/  BRA `(.L_x_93) ;  /* 0x00000000000c7947 */ /* 0x000fea0003800000 */
.L_x_89:
[----:B------:R-:W-:-:S04]  /*46f0*/  UIADD3 UR5, UPT, UPT, UR7, 0x1d0, URZ ;  /* 0x000001d007057890 */ /* 0x000fc8000fffe0ff */
[----:B------:R-:W-:-:S09]  /*4700*/  UPRMT UR5, UR4, 0x654, UR5 ;  /* 0x0000065404057896 */ /* 0x000fd20008000005 */
[----:B------:R-:W-:Y:S03]  /*4710*/  SYNCS.ARRIVE.TRANS64.RED.A1T0 RZ, [UR5], RZ ;  /* 0x000000ffffff79a7 */ /* 0x000fe60008100405 */
.L_x_93:
[----:B-12---:R-:W-:Y:S01]  /*4720*/  SHF.L.U32 R3, RZ, 0x1f, RZ ;  /* 0x0000001fff037819 */ /* 0x006fe200000006ff */
[----:B------:R-:W-:Y:S01]  /*4730*/  UIADD3 UR5, UPT, UPT, UR7, 0x1d0, URZ ;  /* 0x000001d007057890 */ /* 0x000fe2000fffe0ff */
[----:B------:R-:W-:Y:S02]  /*4740*/  PLOP3.LUT P0, PT, PT, PT, UP0, 0x80, 0x8 ;  /* 0x000000000008781c */ /* 0x000fe40003f0f008 */
[----:B------:R-:W1:Y:S02]  /*4750*/  SYNCS.PHASECHK.TRANS64.TRYWAIT P1, [UR7+0x1d0], R3 ;  /* 0x0001d003ff0075a7 */ /* 0x000e640008021107 */
[----:B-1----:R-:W-:Y:S09]  /*4760*/  @!P1 BRA `(.L_x_95) ;  /* 0x0000005400d09947 */ /* 0x002ff20003800000 */
.L_x_248:
[----:B------:R-:W-:Y:S01]  /*4770*/  @!UP0 UPRMT UR5, UR4, 0x654, UR5 ;  /* 0x0000065404058896 */ /* 0x000fe20008000005 */
[----:B------:R-:W-:Y:S02]  /*4780*/  UMOV UR8, 0xffff ;  /* 0x0000ffff00087882 */ /* 0x000fe40000000000 */
[----:B------:R-:W-:-:S06]  /*4790*/  UMOV UR4, 0x1 ;  /* 0x0000000100047882 */ /* 0x000fcc0000000000 */
[----:B------:R-:W-:Y:S01]  /*47a0*/  @!P0 SYNCS.ARRIVE.TRANS64.RED.A1T0 RZ, [UR5], RZ ;  /* 0x000000ffffff89a7 */ /* 0x000fe20008100405 */
[----:B------:R-:W-:Y:S01]  /*47b0*/  NOP ;  /* 0x0000000000007918 */ /* 0x000fe20000000000 */
[----:B-1----:R-:W1:Y:S01]  /*47c0*/  LDS R0, [UR6+0x14] ;  /* 0x00001406ff007984 */ /* 0x002e620008000800 */
[----:B------:R-:W-:-:S04]  /*47d0*/  ULOP3.LUT UR5, UR21, 0xffff, URZ, 0xc0, !UPT ;  /* 0x0000ffff15057892 */ /* 0x000fc8000f8ec0ff */
[----:B------:R-:W-:-:S04]  /*47e0*/  USHF.R.U32.HI UR5, URZ, 0x5, UR5 ;  /* 0x00000005ff057899 */ /* 0x000fc80008011605 */
[----:B------:R-:W-:Y:S02]  /*47f0*/  USHF.L.U32 UR8, UR8, UR5, URZ ;  /* 0x0000000508087299 */ /* 0x000fe400080006ff */
[----:B------:R-:W-:-:S04]  /*4800*/  USHF.L.U32 UR4, UR4, UR5, URZ ;  /* 0x0000000504047299 */ /* 0x000fc800080006ff */
[----:B-1----:R-:W-:-:S04]  /*4810*/  LOP3.LUT R0, R0, UR8, RZ, 0xc0, !PT ;  /* 0x0000000800007c12 */ /* 0x002fc8000f8ec0ff */
[----:B------:R-:W-:-:S13]  /*4820*/  ISETP.NE.AND P0, PT, R0, UR8, PT ;  /* 0x0000000800007c0c */ /* 0x000fda000bf05270 */
[----:B------:R-:W-:Y:S05]  /*4830*/  @P0 BRA `(.L_x_96) ;  /* 0x0000000000580947 */ /* 0x000fea0003800000 */
[----:B------:R-:W1:Y:S02]  /*4840*/  LDS R0, [UR6+0x18] ;  /* 0x00001806ff007984 */ /* 0x000e640008000800 */
[----:B-1----:R-:W-:-:S04]  /*4850*/  LOP3.LUT R0, R0, UR4, RZ, 0xc0, !PT ;  /* 0x0000000400007c12 */ /* 0x002fc8000f8ec0ff */
[----:B------:R-:W-:-:S13]  /*4860*/  ISETP.NE.AND P0, PT, R0, UR4, PT ;  /* 0x0000000400007c0c */ /* 0x000fda000bf05270 */
[----:B------:R-:W-:Y:S05]  /*4870*/  @P0 BRA `(.L_x_97) ;  /* 0x00000000003c0947 */ /* 0x000fea0003800000 */
[----:B------:R-:W1:Y:S01]  /*4880*/  S2R R2, SR_LANEID ;  /* 0x0000000000027919 */ /* 0x000e620000000000 */
[----:B------:R-:W-:Y:S01]  /*4890*/  ULOP3.LUT UR8, URZ, UR8, URZ, 0x33, !UPT ;  /* 0x00000008ff087292 */ /* 0x000fe2000f8e33ff */
[----:B------:R-:W-:Y:S01]  /*48a0*/  LOP3.LUT R4, RZ, UR4, RZ, 0x33, !PT ;  /* 0x00000004ff047c12 */ /* 0x000fe2000f8e33ff */
[----:B------:R-:W-:Y:S02]  /*48b0*/  VOTEU.ANY UR7, UPT, PT ;  /* 0x0000000000077886 */ /* 0x000fe400038e0100 */
[----:B------:R-:W-:Y:S01]  /*48c0*/  UFLO.U32 UR7, UR7 ;  /* 0x00000007000772bd */ /* 0x000fe200080e0000 */
[----:B------:R-:W2:Y:S01]  /*48d0*/  REDUX UR4, R4 ;  /* 0x00000000040473c4 */ /* 0x000ea20000000000 */
[----:B------:R-:W-:-:S06]  /*48e0*/  IMAD.U32 R0, RZ, RZ, UR8 ;  /* 0x00000008ff007e24 */ /* 0x000fcc000f8e00ff */
[----:B------:R1:W-:Y:S01]  /*48f0*/  UTCATOMSWS.AND URZ, UR8 ;  /* 0x0000000800ff79e3 */ /* 0x0003e20008000000 */
[----:B------:R-:W3:Y:S01]  /*4900*/  REDUX UR5, R0 ;  /* 0x00000000000573c4 */ /* 0x000ee20000000000 */
[----:B-1----:R-:W-:Y:S01]  /*4910*/  ISETP.EQ.U32.AND P0, PT, R2, UR7, PT ;  /* 0x0000000702007c0c */ /* 0x002fe2000bf02070 */
[----:B--2---:R-:W-:Y:S01]  /*4920*/  IMAD.U32 R2, RZ, RZ, UR4 ;  /* 0x00000004ff027e24 */ /* 0x004fe2000f8e00ff */
[----:B---3--:R-:W-:-:S11]  /*4930*/  MOV R3, UR5 ;  /* 0x0000000500037c02 */ /* 0x008fd60008000f00 */
[----:B------:R1:W-:Y:S04]  /*4940*/  @P0 ATOMS.AND RZ, [UR6+0x14], R3 ;  /* 0x00001403ffff098c */ /* 0x0003e8000a800006 */
[----:B------:R1:W-:Y:S01]  /*4950*/  @P0 ATOMS.AND RZ, [UR6+0x18], R2 ;  /* 0x00001802ffff098c */ /* 0x0003e2000a800006 */
[----:B------:R-:W-:Y:S05]  /*4960*/  BRA `(.L_x_98) ;  /* 0x0000000000147947 */ /* 0x000fea0003800000 */
.L_x_97:
[----:B------:R-:W-:Y:S02]  /*4970*/  MOV R2, 0x4990 ;  /* 0x0000499000027802 */ /* 0x000fe40000000f00 */
[----:B---345:R-:W-:Y:S05]  /*4980*/  CALL.REL.NOINC `($__internal_0_$__cuda_sm10x_tcgen05_guardrail_trap_col_being_dealloced_not_returned_by_alloc) ;  /* 0x0000005800287944 */ /* 0x038fea0003c00000 */
[----:B------:R-:W-:Y:S05]  /*4990*/  BRA `(.L_x_98) ;  /* 0x0000000000087947 */ /* 0x000fea0003800000 */
.L_x_96:
[----:B------:R-:W-:Y:S02]  /*49a0*/  MOV R2, 0x49c0 ;  /* 0x000049c000027802 */ /* 0x000fe40000000f00 */
[----:B---345:R-:W-:Y:S05]  /*49b0*/  CALL.REL.NOINC `($__internal_2_$__cuda_sm10x_tcgen05_guardrail_trap_unallocated_columns_being_dealloced) ;  /* 0x0000005800347944 */ /* 0x038fea0003c00000 */
.L_x_98:
[----:B------:R-:W-:Y:S01]  /*49c0*/  NOP ;  /* 0x0000000000007918 */ /* 0x000fe20000000000 */
[----:B----4-:R-:W-:Y:S05]  /*49d0*/  EXIT ;  /* 0x000000000000794d */ /* 0x010fea0003800000 */
.L_x_69:
[----:B------:R-:W-:-:S09]  /*49e0*/  UISETP.NE.OR UP5, UPT, UR12, 0x3, UP5 ;  /* 0x000000030c00788c */ /* 0x000fd2000afa5670 */
[----:B------:R-:W-:Y:S05]  /*49f0*/  BRA.U UP5, `(.L_x_99) ;  /* 0x0000000d05e87547 */ /* 0x000fea000b800000 */
[----:B------:R-:W1:Y:S01]  /*4a00*/  LDC R0, c[0x0][0xb30] ;  /* 0x0002cc00ff007b82 */ /* 0x000e620000000800 */
[----:B------:R-:W2:Y:S01]  /*4a10*/  LDCU.64 UR8, c[0x0][0x888] ;  /* 0x00011100ff0877ac */ /* 0x000ea20008000a00 */
[----:B------:R-:W-:Y:S02]  /*4a20*/  HFMA2 R29, -RZ, RZ, 0, 0 ;  /* 0x00000000ff1d7431 */ /* 0x000fe400000001ff */
[----:B------:R-:W-:Y:S01]  /*4a30*/  IMAD.MOV.U32 R31, RZ, RZ, 0x1 ;  /* 0x00000001ff1f7424 */ /* 0x000fe200078e00ff */
[----:B------:R-:W-:Y:S01]  /*4a40*/  MOV R27, 0x1000 ;  /* 0x00001000001b7802 */ /* 0x000fe20000000f00 */
[----:B------:R-:W3:Y:S01]  /*4a50*/  LDCU.64 UR4, c[0x0][0x890] ;  /* 0x00011200ff0477ac */ /* 0x000ee20008000a00 */
[----:B------:R-:W-:Y:S01]  /*4a60*/  IMAD.MOV.U32 R30, RZ, RZ, RZ ;  /* 0x000000ffff1e7224 */ /* 0x000fe200078e00ff */
[----:B------:R-:W4:Y:S01]  /*4a70*/  LDC R25, c[0x0][0x370] ;  /* 0x0000dc00ff197b82 */ /* 0x000f220000000800 */
[----:B------:R-:W-:Y:S01]  /*4a80*/  UMOV UR13, 0x400 ;  /* 0x00000400000d7882 */ /* 0x000fe20000000000 */
[----:B------:R-:W-:-:S02]  /*4a90*/  UPLOP3.LUT UP1, UPT, UPT, UPT, UPT, 0x40, 0x4 ;  /* 0x000000000004789c */ /* 0x000fc40003f2e870 */
[----:B------:R-:W-:Y:S01]  /*4aa0*/  ULEA UR13, UR6, UR13, 0x18 ;  /* 0x0000000d060d7291 */ /* 0x000fe2000f8ec0ff */
[----:B------:R-:W-:-:S03]  /*4ab0*/  UMOV UR14, URZ ;  /* 0x000000ff000e7c82 */ /* 0x000fc60008000000 */
[----:B------:R-:W4:Y:S01]  /*4ac0*/  LDC R2, c[0x0][0xb0c] ;  /* 0x0002c300ff027b82 */ /* 0x000f220000000800 */
[----:B--2---:R-:W-:Y:S02]  /*4ad0*/  UISETP.NE.U32.AND UP4, UPT, UR8, URZ, UPT ;  /* 0x000000ff0800728c */ /* 0x004fe4000bf85070 */
[----:B---3--:R-:W-:-:S05]  /*4ae0*/  UISETP.NE.U32.AND UP6, UPT, UR4, URZ, UPT ;  /* 0x000000ff0400728c */ /* 0x008fca000bfc5070 */
[----:B------:R-:W2:Y:S01]  /*4af0*/  LDC R24, c[0x0][0xb20] ;  /* 0x0002c800ff187b82 */ /* 0x000ea20000000800 */
[----:B-1----:R-:W-:Y:S01]  /*4b00*/  ISETP.NE.AND P1, PT, R0, 0x1, PT ;  /* 0x000000010000780c */ /* 0x002fe20003f25270 */
[----:B------:R-:W-:Y:S02]  /*4b10*/  UISETP.NE.AND.EX UP4, UPT, UR9, URZ, UPT, UP4 ;  /* 0x000000ff0900728c */ /* 0x000fe4000bf85340 */
[----:B------:R-:W-:-:S04]  /*4b20*/  UISETP.NE.AND.EX UP6, UPT, UR5, URZ, UPT, UP6 ;  /* 0x000000ff0500728c */ /* 0x000fc8000bfc5360 */
[----:B------:R-:W1:Y:S08]  /*4b30*/  LDC.64 R32, c[0x0][0x348] ;  /* 0x0000d200ff207b82 */ /* 0x000e700000000a00 */
[----:B------:R-:W3:Y:S08]  /*4b40*/  LDC.64 R16, c[0x0][0xb10] ;  /* 0x0002c400ff107b82 */ /* 0x000ef00000000a00 */
[----:B------:R-:W1:Y:S08]  /*4b50*/  LDC.64 R6, c[0x0][0xb18] ;  /* 0x0002c600ff067b82 */ /* 0x000e700000000a00 */
[----:B------:R-:W1:Y:S08]  /*4b60*/  LDC.64 R4, c[0x0][0xb28] ;  /* 0x0002ca00ff047b82 */ /* 0x000e700000000a00 */
[----:B--2-4-:R-:W1:Y:S02]  /*4b70*/  LDC R26, c[0x0][0x374] ;  /* 0x0000dd00ff1a7b82 */ /* 0x014e640000000800 */
.L_x_108:
[C---:B------:R-:W-:Y:S02]  /*4b80*/  LEA R0, R30.reuse, UR13, 0x3 ;  /* 0x0000000d1e007c11 */ /* 0x040fe4000f8e18ff */
[----:B------:R-:W-:Y:S02]  /*4b90*/  SHF.L.U32 R3, R29, 0x1f, RZ ;  /* 0x0000001f1d037819 */ /* 0x000fe400000006ff */
[----:B------:R-:W-:Y:S02]  /*4ba0*/  LEA R20, R30, UR13, 0x4 ;  /* 0x0000000d1e147c11 */ /* 0x000fe4000f8e20ff */
[----:B--2---:R-:W2:Y:S02]  /*4bb0*/  SYNCS.PHASECHK.TRANS64.TRYWAIT P0, [R0+URZ+0x150], R3 ;  /* 0x00015003000075a7 */ /* 0x004ea400080011ff */
[----:B--2---:R-:W-:Y:S05]  /*4bc0*/  @!P0 BRA `(.L_x_100) ;  /* 0x0000005000d08947 */ /* 0x004fea0003800000 */
.L_x_249:
[----:B------:R-:W-:Y:S01]  /*4bd0*/  ISETP.GE.AND P0, PT, R34, 0x1, PT ;  /* 0x000000012200780c */ /* 0x000fe20003f06270 */
[----:B------:R-:W4:Y:S01]  /*4be0*/  LDS.128 R20, [R20+0x1e0] ;  /* 0x0001e00014147984 */ /* 0x000f220000000c00 */
[----:B--2---:R-:W-:Y:S01]  /*4bf0*/  VIADD R0, R0, 0x160 ;  /* 0x0000016000007836 */ /* 0x004fe20000000000 */
[----:B------:R-:W-:Y:S01]  /*4c00*/  @!PT LDS RZ, [RZ] ;  /* 0x00000000fffff984 */ /* 0x000fe20000000800 */
[----:B------:R-:W-:Y:S01]  /*4c10*/  @!PT LDS RZ, [RZ] ;  /* 0x00000000fffff984 */ /* 0x000fe20000000800 */
[----:B------:R-:W-:Y:S01]  /*4c20*/  @!PT LDS RZ, [RZ] ;  /* 0x00000000fffff984 */ /* 0x000fe20000000800 */
[----:B------:R-:W-:Y:S01]  /*4c30*/  @!PT LDS RZ, [RZ] ;  /* 0x00000000fffff984 */ /* 0x000fe20000000800 */
[----:B------:R2:W-:Y:S06]  /*4c40*/  MEMBAR.ALL.CTA ;  /* 0x0000000000007992 */ /* 0x0005ec0000008000 */
[----:B--2---:R-:W2:Y:S01]  /*4c50*/  FENCE.VIEW.ASYNC.S ;  /* 0x00000000000073c6 */ /* 0x004ea20000000000 */
[----:B------:R-:W-:Y:S04]  /*4c60*/  PRMT R0, RZ, 0x654, R0 ;  /* 0x00000654ff007816 */ /* 0x000fe80000000000 */
[----:B--2---:R2:W-:Y:S01]  /*4c70*/  SYNCS.ARRIVE.TRANS64.RED.A1T0 RZ, [R0+URZ], RZ ;  /* 0x000000ff00ff79a7 */ /* 0x0045e200081004ff */
[----:B----4-:R-:W-:Y:S11]  /*4c80*/  LOP3.LUT P3, RZ, R22, 0x1, RZ, 0xc0, !PT ;  /* 0x0000000116ff7812 */ /* 0x010ff6000786c0ff */
[----:B------:R-:W-:Y:S02]  /*4c90*/  @!UPT UIADD3 URZ, UPT, UPT, URZ, URZ, URZ ;  /* 0x000000fffffff290 */ /* 0x000fe4000fffe0ff */
[----:B------:R-:W-:Y:S02]  /*4ca0*/  @P3 MOV R13, R20 ;  /* 0x00000014000d3202 */ /* 0x000fe40000000f00 */
[----:B------:R-:W-:Y:S01]  /*4cb0*/  @P3 LOP3.LUT R8, R21, 0xffff, RZ, 0xc0, !PT ;  /* 0x0000ffff15083812 */ /* 0x000fe200078ec0ff */
[----:B--2---:R-:W-:Y:S06]  /*4cc0*/  @!P0 BRA `(.L_x_101) ;  /* 0x0000000000a48947 */ /* 0x004fec0003800000 */
[----:B-1----:R-:W-:Y:S01]  /*4cd0*/  IMAD.HI.U32 R35, R26, R7, RZ ;  /* 0x000000071a237227 */ /* 0x002fe200078e00ff */
[----:B------:R-:W-:Y:S02]  /*4ce0*/  ISETP.NE.AND P0, PT, R6, 0x1, PT ;  /* 0x000000010600780c */ /* 0x000fe40003f05270 */
[----:B------:R-:W-:Y:S01]  /*4cf0*/  ISETP.NE.AND P2, PT, R34, 0x1, PT ;  /* 0x000000012200780c */ /* 0x000fe20003f45270 */
[----:B---3--:R-:W-:Y:S01]  /*4d00*/  IMAD.HI.U32 R36, R25, R16, RZ ;  /* 0x0000001019247227 */ /* 0x008fe200078e00ff */
[----:B------:R-:W-:Y:S02]  /*4d10*/  SHF.R.U32.HI R35, RZ, R24, R35 ;  /* 0x00000018ff237219 */ /* 0x000fe40000011623 */
[----:B------:R-:W-:Y:S01]  /*4d20*/  ISETP.NE.AND P4, PT, R2, 0x1, PT ;  /* 0x000000010200780c */ /* 0x000fe20003f85270 */
[----:B------:R-:W-:Y:S01]  /*4d30*/  IMAD.HI.U32 R38, R13, R16, RZ ;  /* 0x000000100d267227 */ /* 0x000fe200078e00ff */
[----:B------:R-:W-:Y:S02]  /*4d40*/  SHF.R.U32.HI R36, RZ, R17, R36 ;  /* 0x00000011ff247219 */ /* 0x000fe40000011624 */
[----:B------:R-:W-:Y:S01]  /*4d50*/  SEL R3, R26, R35, !P0 ;  /* 0x000000231a037207 */ /* 0x000fe20004000000 */
[C---:B------:R-:W-:Y:S01]  /*4d60*/  IMAD.HI.U32 R35, R8.reuse, R7, RZ ;  /* 0x0000000708237227 */ /* 0x040fe200078e00ff */
[----:B------:R-:W-:Y:S02]  /*4d70*/  SEL R11, R25, R36, !P4 ;  /* 0x00000024190b7207 */ /* 0x000fe40006000000 */
[----:B------:R-:W-:Y:S01]  /*4d80*/  SHF.R.U32.HI R38, RZ, R17, R38 ;  /* 0x00000011ff267219 */ /* 0x000fe20000011626 */
[----:B------:R-:W-:Y:S01]  /*4d90*/  IMAD.HI.U32 R40, R3, R4, RZ ;  /* 0x0000000403287227 */ /* 0x000fe200078e00ff */
[----:B------:R-:W-:Y:S03]  /*4da0*/  SHF.R.U32.HI R35, RZ, R24, R35 ;  /* 0x00000018ff237219 */ /* 0x000fe60000011623 */
[----:B------:R-:W-:Y:S01]  /*4db0*/  IMAD.HI.U32 R36, R11, R4, RZ ;  /* 0x000000040b247227 */ /* 0x000fe200078e00ff */
[----:B------:R-:W-:Y:S02]  /*4dc0*/  @P2 SHF.R.U32.HI R3, RZ, R5, R40 ;  /* 0x00000005ff032219 */ /* 0x000fe40000011628 */
[----:B------:R-:W-:Y:S02]  /*4dd0*/  SEL R9, R8, R35, !P0 ;  /* 0x0000002308097207 */ /* 0x000fe40004000000 */
[----:B------:R-:W-:Y:S01]  /*4de0*/  @P2 SHF.R.U32.HI R11, RZ, R5, R36 ;  /* 0x00000005ff0b2219 */ /* 0x000fe20000011624 */
[C---:B------:R-:W-:Y:S01]  /*4df0*/  IMAD R10, R34.reuse, R3, RZ ;  /* 0x00000003220a7224 */ /* 0x040fe200078e02ff */
[----:B------:R-:W-:Y:S01]  /*4e00*/  SEL R3, R13, R38, !P4 ;  /* 0x000000260d037207 */ /* 0x000fe20006000000 */
[C---:B------:R-:W-:Y:S03]  /*4e10*/  IMAD.HI.U32 R14, R9.reuse, R4, RZ ;  /* 0x00000004090e7227 */ /* 0x040fe600078e00ff */
[----:B------:R-:W-:Y:S01]  /*4e20*/  ISETP.GE.AND P0, PT, R9, R10, PT ;  /* 0x0000000a0900720c */ /* 0x000fe20003f06270 */
[C---:B------:R-:W-:Y:S01]  /*4e30*/  IMAD R12, R34.reuse, R11, RZ ;  /* 0x0000000b220c7224 */ /* 0x040fe200078e02ff */
[-C--:B------:R-:W-:Y:S04]  /*4e40*/  SHF.R.U32.HI R14, RZ, R5.reuse, R14 ;  /* 0x00000005ff0e7219 */ /* 0x080fe8000001160e */
[----:B------:R-:W-:Y:S02]  /*4e50*/  ISETP.GE.OR P0, PT, R3, R12, P0 ;  /* 0x0000000c0300720c */ /* 0x000fe40000706670 */
[----:B------:R-:W-:Y:S05]  /*4e60*/  SEL R15, R9, R14, !P2 ;  /* 0x0000000e090f7207 */ /* 0x000fea0005000000 */
[----:B------:R-:W-:Y:S04]  /*4e70*/  IMAD.MOV R14, RZ, RZ, -R15 ;  /* 0x000000ffff0e7224 */ /* 0x000fe800078e0a0f */
[----:B------:R-:W-:Y:S02]  /*4e80*/  IMAD R14, R34, R14, R9 ;  /* 0x0000000e220e7224 */ /* 0x000fe400078e0209 */
[C---:B------:R-:W-:Y:S05]  /*4e90*/  @!P0 IMAD.HI.U32 R10, R3.reuse, R4, RZ ;  /* 0x00000004030a8227 */ /* 0x040fea00078e00ff */
[----:B------:R-:W-:Y:S04]  /*4ea0*/  @!P0 SHF.R.U32.HI R10, RZ, R5, R10 ;  /* 0x00000005ff0a8219 */ /* 0x000fe8000001160a */
[----:B------:R-:W-:Y:S01]  /*4eb0*/  @!P0 SEL R0, R3, R10, !P2 ;  /* 0x0000000a03008207 */ /* 0x000fe20005000000 */
[----:B------:R-:W-:Y:S03]  /*4ec0*/  IMAD.MOV R10, RZ, RZ, -R3 ;  /* 0x000000ffff0a7224 */ /* 0x000fe600078e0a03 */
[----:B------:R-:W-:Y:S01]  /*4ed0*/  @!P0 IADD3 R15, PT, PT, R15, -R0, RZ ;  /* 0x800000000f0f8210 */ /* 0x000fe20007ffe0ff */
[----:B------:R-:W-:Y:S01]  /*4ee0*/  @!P0 IMAD R0, R11, R14, R0 ;  /* 0x0000000e0b008224 */ /* 0x000fe200078e0200 */
[----:B------:R-:W-:Y:S01]  /*4ef0*/  IADD3 R11, PT, PT, -R9, RZ, RZ ;  /* 0x000000ff090b7210 */ /* 0x000fe20007ffe1ff */
[----:B------:R-:W-:Y:S02]  /*4f00*/  IMAD R13, R2, R10, R13 ;  /* 0x0000000a020d7224 */ /* 0x000fe400078e020d */
[----:B------:R-:W-:Y:S02]  /*4f10*/  @!P0 IMAD R9, R15, R34, R3 ;  /* 0x000000220f098224 */ /* 0x000fe400078e0203 */
[----:B------:R-:W-:Y:S02]  /*4f20*/  @!P0 IMAD.MOV.U32 R3, RZ, RZ, R0 ;  /* 0x000000ffff038224 */ /* 0x000fe400078e0000 */
[----:B------:R-:W-:Y:S02]  /*4f30*/  IMAD R8, R6, R11, R8 ;  /* 0x0000000b06087224 */ /* 0x000fe400078e0208 */
[----:B------:R-:W-:Y:S02]  /*4f40*/  IMAD R13, R3, R2, R13 ;  /* 0x00000002030d7224 */ /* 0x000fe400078e020d */
[----:B------:R-:W-:Y:S02]  /*4f50*/  IMAD R8, R9, R6, R8 ;  /* 0x0000000609087224 */ /* 0x000fe400078e0208 */
.L_x_101:
[----:B------:R-:W-:Y:S05]  /*4f60*/  BRA.U UP1, `(.L_x_102) ;  /* 0x0000000101107547 */ /* 0x000fea000b800000 */
[----:B------:R-:W-:Y:S04]  /*4f70*/  MOV R0, UR7 ;  /* 0x0000000700007c02 */ /* 0x000fe80008000f00 */
[----:B------:R-:W-:Y:S04]  /*4f80*/  SHF.L.U32 R3, R0, 0x1f, RZ ;  /* 0x0000001f00037819 */ /* 0x000fe800000006ff */
[----:B------:R-:W2:Y:S02]  /*4f90*/  SYNCS.PHASECHK.TRANS64.TRYWAIT P0, [UR13+0x148], R3 ;  /* 0x00014803ff0075a7 */ /* 0x000ea4000800110d */
[----:B--2---:R-:W-:Y:S05]  /*4fa0*/  @!P0 BRA `(.L_x_103) ;  /* 0x0000004c00ec8947 */ /* 0x004fea0003800000 */
.L_x_102:
[----:B------:R-:W-:Y:S02]  /*4fb0*/  R2UR UR27, R19 ;  /* 0x00000000131b72ca */ /* 0x000fe400000e0000 */
[----:B------:R-:W-:Y:S02]  /*4fc0*/  R2UR UR26, R18 ;  /* 0x00000000121a72ca */ /* 0x000fe400000e0000 */
[----:B------:R-:W-:Y:S04]  /*4fd0*/  ISETP.NE.U32.AND P2, PT, RZ, UR4, PT ;  /* 0x00000004ff007c0c */ /* 0x000fe8000bf45070 */
[----:B------:R-:W-:Y:S05]  /*4fe0*/  ISETP.NE.AND.EX P2, PT, RZ, UR5, PT, P2 ;  /* 0x00000005ff007c0c */ /* 0x000fea000bf45320 */
[----:B------:R-:W-:Y:S02]  /*4ff0*/  USHF.L.U32 UR27, UR27, 0x6, URZ ;  /* 0x000000061b1b7899 */ /* 0x000fe400080006ff */
[----:B------:R-:W-:Y:S01]  /*5000*/  USHF.L.U32 UR26, UR26, 0x6, URZ ;  /* 0x000000061a1a7899 */ /* 0x000fe200080006ff */
[----:B------:R-:W-:Y:S11]  /*5010*/  BRA.U !UP6, `(.L_x_104) ;  /* 0x000000010e347547 */ /* 0x000ff6000b800000 */
[----:B------:R-:W-:Y:S01]  /*5020*/  UPLOP3.LUT UP0, UPT, UPT, UPT, UP4, 0x80, 0x8 ;  /* 0x000000000008789c */ /* 0x000fe20003f0f040 */
[----:B--2---:R-:W-:Y:S02]  /*5030*/  HFMA2 R0, -RZ, RZ, 0, 5.9604644775390625e-08 ;  /* 0x00000001ff007431 */ /* 0x004fe400000001ff */
[----:B------:R-:W-:Y:S03]  /*5040*/  IMAD.MOV.U32 R79, RZ, RZ, 0x1 ;  /* 0x00000001ff4f7424 */ /* 0x000fe600078e00ff */
[----:B------:R-:W-:Y:S05]  /*5050*/  PLOP3.LUT P0, PT, PT, PT, UP0, 0x80, 0x8 ;  /* 0x000000000008781c */ /* 0x000fea0003f0f008 */
[----:B------:R-:W2:Y:S01]  /*5060*/  @UP0 LDCU.64 UR10, c[0x0][0x888] ;  /* 0x00011100ff0a07ac */ /* 0x000ea20008000a00 */
[----:B------:R-:W-:Y:S07]  /*5070*/  @UP0 UIMAD UR8, UR36, UR4, URZ ;  /* 0x00000004240802a4 */ /* 0x000fee000f8e02ff */
[----:B------:R-:W-:Y:S01]  /*5080*/  @!P0 PRMT R79, R0, 0x7610, R79 ;  /* 0x00007610004f8816 */ /* 0x000fe2000000004f */
[----:B--2---:R-:W-:Y:S03]  /*5090*/  @UP0 UIMAD.WIDE UR10, UR8, 0x4, UR10 ;  /* 0x00000004080a08a5 */ /* 0x004fe6000f8e020a */
[----:B------:R-:W2:Y:S03]  /*50a0*/  @!UP0 LDCU UR8, c[0x0][0x880] ;  /* 0x00011000ff0887ac */ /* 0x000ea60008000800 */
[----:B------:R-:W-:Y:S01]  /*50b0*/  IMAD.U32 R10, RZ, RZ, UR10 ;  /* 0x0000000aff0a7e24 */ /* 0x000fe2000f8e00ff */
[----:B------:R-:W-:Y:S05]  /*50c0*/  MOV R11, UR11 ;  /* 0x0000000b000b7c02 */ /* 0x000fea0008000f00 */
[----:B-----5:R4:W5:Y:S02]  /*50d0*/  @P0 LDG.E R58, desc[UR38][R10.64] ;  /* 0x000000260a3a0981 */ /* 0x020964000c1e1900 */
[----:B--2-4-:R-:W-:Y:S07]  /*50e0*/  @!P0 IMAD.U32 R58, RZ, RZ, UR8 ;  /* 0x00000008ff3a8e24 */ /* 0x014fee000f8e00ff */
.L_x_104:
[----:B-----5:R-:W-:Y:S01]  /*50f0*/  @!P2 FSETP.EQ.AND P0, PT, R58, RZ, PT ;  /* 0x000000ff3a00a20b */ /* 0x020fe20003f02000 */
[----:B------:R-:W-:Y:S01]  /*5100*/  @!UPT UIADD3 URZ, UPT, UPT, URZ, URZ, URZ ;  /* 0x000000fffffff290 */ /* 0x000fe2000fffe0ff */
[----:B------:R-:W-:Y:S11]  /*5110*/  @!P2 BRA `(.L_x_105) ;  /* 0x000000000014a947 */ /* 0x000ff60003800000 */
[----:B------:R-:W-:Y:S02]  /*5120*/  LOP3.LUT P2, RZ, R79, 0xff, RZ, 0xc0, !PT ;  /* 0x000000ff4fff7812 */ /* 0x000fe4000784c0ff */
[----:B------:R-:W-:Y:S04]  /*5130*/  PLOP3.LUT P0, PT, PT, PT, UP0, 0x80, 0x8 ;  /* 0x000000000008781c */ /* 0x000fe80003f0f008 */
[----:B------:R-:W-:Y:S07]  /*5140*/  PLOP3.LUT P0, PT, P0, PT, PT, 0x8, 0x80 ;  /* 0x000000000080781c */ /* 0x000fee000070e170 */
[----:B------:R-:W-:Y:S11]  /*5150*/  @P2 FSETP.EQ.AND P0, PT, R58, RZ, PT ;  /* 0x000000ff3a00220b */ /* 0x000ff60003f02000 */
[----:B------:R-:W-:Y:S02]  /*5160*/  @!UPT UIADD3 URZ, UPT, UPT, URZ, URZ, URZ ;  /* 0x000000fffffff290 */ /* 0x000fe4000fffe0ff */
.L_x_105:
[----:B------:R-:W-:Y:S01]  /*5170*/  ULEA UR16, UR14, UR13, 0x3 ;  /* 0x0000000d0e107291 */ /* 0x000fe2000f8e18ff */
[----:B--2---:R-:W-:Y:S02]  /*5180*/  SHF.L.U32 R3, R31, 0x1f, RZ ;  /* 0x0000001f1f037819 */ /* 0x004fe400000006ff */
[----:B------:R-:W-:Y:S04]  /*5190*/  ELECT P4, URZ, PT ;  /* 0x0000000000ff782f */ /* 0x000fe80003880000 */
[----:B------:R-:W-:Y:S02]  /*51a0*/  PLOP3.LUT P4, PT, P0, P4, PT, 0xf2, 0x2f ;  /* 0x00000000002f781c */ /* 0x000fe40000789e72 */
[----:B------:R-:W2:Y:S11]  /*51b0*/  SYNCS.PHASECHK.TRANS64.TRYWAIT P2, [UR16+0x128], R3 ;  /* 0x00012803ff0075a7 */ /* 0x000eb60008041110 */
[----:B-1----:R-:W-:Y:S05]  /*51c0*/  @!P4 IADD3 R18, P0, PT, R32, 0x580, RZ ;  /* 0x000005802012c810 */ /* 0x002fea0007f1e0ff */
[----:B------:R-:W-:Y:S01]  /*51d0*/  @!P4 IMAD.X R12, RZ, RZ, R33, P0 ;  /* 0x000000ffff0cc224 */ /* 0x000fe200000e0621 */
[----:B--2---:R-:W-:Y:S07]  /*51e0*/  @!P2 BRA `(.L_x_106) ;  /* 0x0000004c0074a947 */ /* 0x004fee0003800000 */
.L_x_252:
[----:B------:R-:W2:Y:S01]  /*51f0*/  LDC.64 R14, c[0x0][0xb10] ;  /* 0x0002c400ff0e7b82 */ /* 0x000ea20000000a00 */
[----:B------:R-:W-:Y:S01]  /*5200*/  @!P4 R2UR UR8, R12 ;  /* 0x000000000c08c2ca */ /* 0x000fe200000e0000 */
[----:B------:R-:W-:Y:S01]  /*5210*/  VOTEU.ALL UP3, P4 ;  /* 0x0000000000ff7886 */ /* 0x000fe20002060000 */
[----:B------:R-:W-:Y:S01]  /*5220*/  @!P4 R2UR UR9, R18 ;  /* 0x000000001209c2ca */ /* 0x000fe200000e0000 */
[----:B------:R-:W-:Y:S01]  /*5230*/  UIADD3 UR25, UPT, UPT, UR16, 0x110, URZ ;  /* 0x0000011010197890 */ /* 0x000fe2000fffe0ff */
[----:B------:R-:W-:Y:S03]  /*5240*/  @P3 SHF.R.U32.HI R28, RZ, 0x10, R21 ;  /* 0x00000010ff1c3819 */ /* 0x000fe60000011615 */
[----:B------:R-:W4:Y:S01]  /*5250*/  LDC.64 R10, c[0x0][0xb18] ;  /* 0x0002c600ff0a7b82 */ /* 0x000f220000000a00 */
[----:B------:R-:W-:Y:S01]  /*5260*/  UIADD3 UR15, UPT, UPT, UR14, 0x1, URZ ;  /* 0x000000010e0f7890 */ /* 0x000fe2000fffe0ff */
[----:B------:R-:W-:Y:S01]  /*5270*/  VIADD R30, R30, 0x1 ;  /* 0x000000011e1e7836 */ /* 0x000fe20000000000 */
[----:B------:R-:W-:Y:S01]  /*5280*/  VOTEU.ALL UP2, P4 ;  /* 0x0000000000ff7886 */ /* 0x000fe20002040000 */
[----:B------:R-:W-:Y:S01]  /*5290*/  UMOV UR18, 0x0 ;  /* 0x0000000000127882 */ /* 0x000fe20000000000 */
[----:B------:R-:W-:Y:S03]  /*52a0*/  UISETP.NE.AND UP5, UPT, UR15, 0x3, UPT ;  /* 0x000000030f00788c */ /* 0x000fe6000bfa5270 */
[----:B-1----:R-:W1:Y:S01]  /*52b0*/  @!P1 LDC R0, c[0x0][0xb20] ;  /* 0x0002c800ff009b82 */ /* 0x002e620000000800 */
[----:B------:R-:W-:Y:S01]  /*52c0*/  UMOV UR19, 0x10000000 ;  /* 0x1000000000137882 */ /* 0x000fe20000000000 */
[----:B------:R-:W-:Y:S01]  /*52d0*/  IMAD.U32 R19, RZ, RZ, UR8 ;  /* 0x00000008ff137e24 */ /* 0x000fe2000f8e00ff */
[----:B------:R-:W-:Y:S05]  /*52e0*/  @!UP3 ULEA UR8, UR14, UR13, 0xc ;  /* 0x0000000d0e08b291 */ /* 0x000fea000f8e60ff */
[----:B------:R-:W5:Y:S01]  /*52f0*/  @!P1 LDC R3, c[0x0][0xb0c] ;  /* 0x0002c300ff039b82 */ /* 0x000f620000000800 */
[----:B------:R-:W-:Y:S01]  /*5300*/  IMAD.U32 R18, RZ, RZ, UR9 ;  /* 0x00000009ff127e24 */ /* 0x000fe2000f8e00ff */
[----:B------:R-:W-:Y:S01]  /*5310*/  UMOV UR28, UR36 ;  /* 0x00000024001c7c82 */ /* 0x000fe20008000000 */
[----:B------:R-:W-:Y:S01]  /*5320*/  @!P4 R2UR UR21, R19 ;  /* 0x000000001315c2ca */ /* 0x000fe200000e0000 */
[----:B------:R-:W-:Y:S02]  /*5330*/  @!UP3 UIADD3 UR24, UPT, UPT, UR8, 0x300, URZ ;  /* 0x000003000818b890 */ /* 0x000fe4000fffe0ff */
[----:B------:R-:W-:Y:S01]  /*5340*/  @!P4 R2UR UR20, R18 ;  /* 0x000000001214c2ca */ /* 0x000fe200000e0000 */
[----:B------:R-:W-:Y:S01]  /*5350*/  @!UP3 UIADD3 UR10, UPT, UPT, UR26, 0x20, URZ ;  /* 0x000000201a0ab890 */ /* 0x000fe2000fffe0ff */
[----:B------:R-:W-:Y:S01]  /*5360*/  @!P4 IMAD.MOV.U32 R18, RZ, RZ, 0x1000 ;  /* 0x00001000ff12c424 */ /* 0x000fe200078e00ff */
[----:B------:R-:W-:Y:S02]  /*5370*/  @!UP3 UIADD3 UR8, UPT, UPT, UR8, 0xb00, URZ ;  /* 0x00000b000808b890 */ /* 0x000fe4000fffe0ff */
[----:B------:R-:W-:Y:S01]  /*5380*/  USEL UR9, URZ, 0x1, UP5 ;  /* 0x00000001ff097887 */ /* 0x000fe2000a800000 */
[----:B------:R-:W-:Y:S01]  /*5390*/  VOTEU.ALL UP1, P4 ;  /* 0x0000000000ff7886 */ /* 0x000fe20002020000 */
[----:B------:R-:W-:Y:S01]  /*53a0*/  UMOV UR11, UR27 ;  /* 0x0000001b000b7c82 */ /* 0x000fe20008000000 */
[----:B------:R-:W-:Y:S01]  /*53b0*/  UMOV UR12, UR36 ;  /* 0x00000024000c7c82 */ /* 0x000fe20008000000 */
[----:B------:R-:W-:Y:S02]  /*53c0*/  UPRMT UR17, UR6, 0x654, UR25 ;  /* 0x0000065406117896 */ /* 0x000fe40008000019 */
[----:B------:R-:W-:Y:S01]  /*53d0*/  LOP3.LUT R31, R31, UR9, RZ, 0x3c, !PT ;  /* 0x000000091f1f7c12 */ /* 0x000fe2000f8e3cff */
[----:B------:R-:W-:Y:S01]  /*53e0*/  UMOV UR9, UR25 ;  /* 0x0000001900097c82 */ /* 0x000fe20008000000 */
[----:B------:R1:W-:Y:S01]  /*53f0*/  @!UP2 UTMALDG.3D [UR24], [UR20], desc[UR18] ;  /* 0x000012181400a5b4 */ /* 0x0003e20008011000 */
[----:B------:R-:W-:Y:S01]  /*5400*/  USEL UR15, UR15, URZ, UP5 ;  /* 0x000000ff0f0f7287 */ /* 0x000fe2000a800000 */
[----:B------:R-:W-:Y:S03]  /*5410*/  SHF.L.U32 R12, R31, 0x1f, RZ ;  /* 0x0000001f1f0c7819 */ /* 0x000fe600000006ff */
[----:B------:R-:W-:Y:S01]  /*5420*/  ULEA UR14, UR15, UR13, 0x3 ;  /* 0x0000000d0f0e7291 */ /* 0x000fe2000f8e18ff */
[----:B--2---:R-:W-:Y:S01]  /*5430*/  @!P1 IMAD.HI.U32 R14, R13, R14, RZ ;  /* 0x0000000e0d0e9227 */ /* 0x004fe200078e00ff */
[----:B----4-:R-:W-:Y:S01]  /*5440*/  @!P1 ISETP.NE.AND P0, PT, R10, 0x1, PT ;  /* 0x000000010a00980c */ /* 0x010fe20003f05270 */
[----:B------:R2:W-:Y:S01]  /*5450*/  @!UP1 UTMALDG.3D [UR8], [UR20], desc[UR18] ;  /* 0x00001208140095b4 */ /* 0x0005e20008011000 */
[----:B------:R2:W-:Y:S01]  /*5460*/  @!P4 SYNCS.ARRIVE.TRANS64.RED.A0TR RZ, [UR16+0x110], R18 ;  /* 0x00011012ffffc9a7 */ /* 0x0005e20008300410 */
[C---:B------:R-:W-:Y:S01]  /*5470*/  @!P1 IMAD.HI.U32 R11, R8.reuse, R11, RZ ;  /* 0x0000000b080b9227 */ /* 0x040fe200078e00ff */
[----:B------:R-:W-:Y:S02]  /*5480*/  @!P1 SHF.R.U32.HI R14, RZ, R15, R14 ;  /* 0x0000000fff0e9219 */ /* 0x000fe4000001160e */
[----:B-----5:R-:W-:Y:S02]  /*5490*/  @!P1 ISETP.NE.AND P2, PT, R3, 0x1, PT ;  /* 0x000000010300980c */ /* 0x020fe40003f45270 */
[----:B-1----:R-:W-:Y:S02]  /*54a0*/  @!P1 SHF.R.U32.HI R9, RZ, R0, R11 ;  /* 0x00000000ff099219 */ /* 0x002fe4000001160b */
[----:B------:R-:W-:Y:S02]  /*54b0*/  @!P1 SEL R14, R13, R14, !P2 ;  /* 0x0000000e0d0e9207 */ /* 0x000fe40005000000 */
[----:B------:R-:W-:Y:S05]  /*54c0*/  @!P1 SEL R9, R8, R9, !P0 ;  /* 0x0000000908099207 */ /* 0x000fea0004000000 */
[----:B------:R-:W-:Y:S01]  /*54d0*/  @!P1 IMAD.IADD R0, R9, 0x1, -R14 ;  /* 0x0000000109009824 */ /* 0x000fe200078e0a0e */
[----:B------:R-:W-:Y:S01]  /*54e0*/  SYNCS.ARRIVE.TRANS64.RED.A1T0 RZ, [UR17], RZ ;  /* 0x000000ffffff79a7 */ /* 0x000fe20008100411 */
[----:B------:R-:W-:Y:S02]  /*54f0*/  @!P1 IMAD.IADD R9, R14, 0x1, -R9 ;  /* 0x000000010e099824 */ /* 0x000fe400078e0a09 */
[----:B------:R-:W-:Y:S02]  /*5500*/  @!P1 IMAD R13, R0, R3, R13 ;  /* 0x00000003000d9224 */ /* 0x000fe400078e020d */
[----:B------:R-:W-:Y:S01]  /*5510*/  @!P1 IMAD R8, R9, R10, R8 ;  /* 0x0000000a09089224 */ /* 0x000fe200078e0208 */
[----:B------:R-:W1:Y:S02]  /*5520*/  SYNCS.PHASECHK.TRANS64.TRYWAIT P5, [UR14+0x128], R12 ;  /* 0x0001280cff0075a7 */ /* 0x000e6400080a110e */
[----:B-12---:R-:W-:Y:S05]  /*5530*/  @!P5 BRA `(.L_x_107) ;  /* 0x0000004800b8d947 */ /* 0x006fea0003800000 */
.L_x_254:
[----:B------:R-:W-:Y:S01]  /*5540*/  UIADD3 UR17, UPT, UPT, UR14, 0x110, URZ ;  /* 0x000001100e117890 */ /* 0x000fe2000fffe0ff */
[----:B-1----:R-:W-:Y:S01]  /*5550*/  @!P4 IADD3 R3, P0, PT, R32, 0x580, RZ ;  /* 0x000005802003c810 */ /* 0x002fe20007f1e0ff */
[----:B------:R-:W-:Y:S01]  /*5560*/  VOTEU.ALL UP2, P4 ;  /* 0x0000000000ff7886 */ /* 0x000fe20002040000 */
[----:B------:R-:W-:Y:S01]  /*5570*/  UMOV UR22, 0x0 ;  /* 0x0000000000167882 */ /* 0x000fe20000000000 */
[----:B------:R-:W-:Y:S01]  /*5580*/  UPRMT UR21, UR6, 0x654, UR17 ;  /* 0x0000065406157896 */ /* 0x000fe20008000011 */
[----:B------:R-:W-:Y:S01]  /*5590*/  @!P4 R2UR UR9, R3 ;  /* 0x000000000309c2ca */ /* 0x000fe200000e0000 */
[----:B------:R-:W-:Y:S01]  /*55a0*/  @!P4 IMAD.X R0, RZ, RZ, R33, P0 ;  /* 0x000000ffff00c224 */ /* 0x000fe200000e0621 */
[----:B------:R-:W-:Y:S01]  /*55b0*/  UMOV UR23, 0x10000000 ;  /* 0x1000000000177882 */ /* 0x000fe20000000000 */
[----:B------:R-:W-:Y:S01]  /*55c0*/  UMOV UR19, UR27 ;  /* 0x0000001b00137c82 */ /* 0x000fe20008000000 */
[----:B------:R-:W-:Y:S01]  /*55d0*/  UMOV UR20, UR36 ;  /* 0x0000002400147c82 */ /* 0x000fe20008000000 */
[----:B------:R-:W-:Y:S01]  /*55e0*/  UMOV UR11, UR27 ;  /* 0x0000001b000b7c82 */ /* 0x000fe20008000000 */
[----:B------:R-:W-:Y:S01]  /*55f0*/  @!P4 R2UR UR8, R0 ;  /* 0x000000000008c2ca */ /* 0x000fe200000e0000 */
[----:B------:R-:W-:Y:S01]  /*5600*/  UMOV UR12, UR36 ;  /* 0x00000024000c7c82 */ /* 0x000fe20008000000 */
[----:B------:R-:W-:Y:S01]  /*5610*/  VOTEU.ALL UP1, P4 ;  /* 0x0000000000ff7886 */ /* 0x000fe20002020000 */
[----:B------:R-:W-:Y:S01]  /*5620*/  @P3 R2UR UR36, R28 ;  /* 0x000000001c2432ca */ /* 0x000fe200000e0000 */
[----:B------:R-:W-:Y:S01]  /*5630*/  IMAD.IADD R18, R8, 0x1, R77 ;  /* 0x0000000108127824 */ /* 0x000fe200078e024d */
[C---:B------:R-:W-:Y:S01]  /*5640*/  ISETP.NE.AND P0, PT, R30.reuse, 0x2, PT ;  /* 0x000000021e00780c */ /* 0x040fe20003f05270 */
[----:B------:R-:W-:Y:S01]  /*5650*/  IMAD.IADD R19, R13, 0x1, R78 ;  /* 0x000000010d137824 */ /* 0x000fe200078e024e */
[----:B------:R-:W-:Y:S01]  /*5660*/  @!UP1 UIADD3 UR18, UPT, UPT, UR26, 0x10, URZ ;  /* 0x000000101a129890 */ /* 0x000fe2000fffe0ff */
[----:B------:R-:W-:Y:S01]  /*5670*/  IMAD.U32 R10, RZ, RZ, UR9 ;  /* 0x00000009ff0a7e24 */ /* 0x000fe2000f8e00ff */
[----:B------:R-:W-:Y:S01]  /*5680*/  @!UP1 UIADD3 UR10, UPT, UPT, UR26, 0x30, URZ ;  /* 0x000000301a0a9890 */ /* 0x000fe2000fffe0ff */
[----:B------:R-:W-:Y:S01]  /*5690*/  SEL R0, RZ, 0x1, P0 ;  /* 0x00000001ff007807 */ /* 0x000fe20000000000 */
[----:B------:R-:W-:Y:S01]  /*56a0*/  UMOV UR9, UR17 ;  /* 0x0000001100097c82 */ /* 0x000fe20008000000 */
[----:B------:R-:W-:Y:S01]  /*56b0*/  SEL R30, R30, RZ, P0 ;  /* 0x000000ff1e1e7207 */ /* 0x000fe20000000000 */
[----:B------:R-:W-:Y:S01]  /*56c0*/  IMAD.U32 R11, RZ, RZ, UR8 ;  /* 0x00000008ff0b7e24 */ /* 0x000fe2000f8e00ff */
[----:B------:R-:W-:Y:S01]  /*56d0*/  @!P4 R2UR UR24, R10 ;  /* 0x000000000a18c2ca */ /* 0x000fe200000e0000 */
[----:B------:R-:W-:Y:S01]  /*56e0*/  @!UP1 ULEA UR8, UR15, UR13, 0xc ;  /* 0x0000000d0f089291 */ /* 0x000fe2000f8e60ff */
[----:B------:R-:W-:Y:S02]  /*56f0*/  LOP3.LUT R29, R29, R0, RZ, 0x3c, !PT ;  /* 0x000000001d1d7212 */ /* 0x000fe400078e3cff */
[----:B------:R-:W-:Y:S01]  /*5700*/  @!P4 R2UR UR25, R11 ;  /* 0x000000000b19c2ca */ /* 0x000fe200000e0000 */
[----:B------:R-:W-:Y:S02]  /*5710*/  @!UP1 UIADD3 UR16, UPT, UPT, UR8, 0x300, URZ ;  /* 0x0000030008109890 */ /* 0x000fe4000fffe0ff */
[----:B------:R-:W-:Y:S01]  /*5720*/  @!UP1 UIADD3 UR8, UPT, UPT, UR8, 0xb00, URZ ;  /* 0x00000b0008089890 */ /* 0x000fe2000fffe0ff */
[----:B------:R-:W-:Y:S09]  /*5730*/  VOTEU.ALL UP1, P4 ;  /* 0x0000000000ff7886 */ /* 0x000ff20002020000 */
[----:B------:R2:W-:Y:S01]  /*5740*/  @!UP2 UTMALDG.3D [UR16], [UR24], desc[UR22] ;  /* 0x000016101800a5b4 */ /* 0x0005e20008011000 */
[----:B------:R2:W-:Y:S01]  /*5750*/  @!UP1 UTMALDG.3D [UR8], [UR24], desc[UR22] ;  /* 0x00001608180095b4 */ /* 0x0005e20008011000 */
[----:B------:R2:W-:Y:S01]  /*5760*/  @!P4 SYNCS.ARRIVE.TRANS64.RED.A0TR RZ, [UR14+0x110], R27 ;  /* 0x0001101bffffc9a7 */ /* 0x0005e2000830040e */
[----:B------:R-:W-:Y:S04]  /*5770*/  UIADD3 UR14, UPT, UPT, UR15, 0x1, URZ ;  /* 0x000000010f0e7890 */ /* 0x000fe8000fffe0ff */
[----:B------:R-:W-:Y:S04]  /*5780*/  UISETP.NE.AND UP1, UPT, UR14, 0x3, UPT ;  /* 0x000000030e00788c */ /* 0x000fe8000bf25270 */
[----:B------:R-:W-:Y:S02]  /*5790*/  USEL UR15, URZ, 0x1, UP1 ;  /* 0x00000001ff0f7887 */ /* 0x000fe40008800000 */
[----:B------:R-:W-:Y:S02]  /*57a0*/  USEL UR14, UR14, URZ, UP1 ;  /* 0x000000ff0e0e7287 */ /* 0x000fe40008800000 */
[----:B------:R-:W-:Y:S02]  /*57b0*/  UPLOP3.LUT UP1, UPT, UPT, UPT, UPT, 0x80, 0x8 ;  /* 0x000000000008789c */ /* 0x000fe40003f2f070 */
[----:B------:R-:W-:Y:S01]  /*57c0*/  LOP3.LUT R31, R31, UR15, RZ, 0x3c, !PT ;  /* 0x0000000f1f1f7c12 */ /* 0x000fe2000f8e3cff */
[----:B------:R-:W-:Y:S01]  /*57d0*/  SYNCS.ARRIVE.TRANS64.RED.A1T0 RZ, [UR21], RZ ;  /* 0x000000ffffff79a7 */ /* 0x000fe20008100415 */
[----:B------:R-:W-:Y:S07]  /*57e0*/  @P3 BRA `(.L_x_108) ;  /* 0xfffffff000e43947 */ /* 0x000fee000383ffff */
[----:B------:R-:W-:Y:S01]  /*57f0*/  UIADD3 UR13, UPT, UPT, UR13, 0x128, URZ ;  /* 0x000001280d0d7890 */ /* 0x000fe2000fffe0ff */
[----:B------:R-:W-:-:S03]  /*5800*/  SHF.L.U32 R3, R31, 0x1f, RZ ;  /* 0x0000001f1f037819 */ /* 0x000fc600000006ff */
[----:B------:R-:W-:-:S09]  /*5810*/  ULEA UR4, UR14, UR13, 0x3 ;  /* 0x0000000d0e047291 */ /* 0x000fd2000f8e18ff */
[----:B------:R-:W1:Y:S02]  /*5820*/  SYNCS.PHASECHK.TRANS64.TRYWAIT P0, [UR4], R3 ;  /* 0x00000003ff0075a7 */ /* 0x000e640008001104 */
[----:B-1----:R-:W-:Y:S05]  /*5830*/  @!P0 BRA `(.L_x_109) ;  /* 0x0000004800108947 */ /* 0x002fea0003800000 */
.L_x_256:
        /* <DEDUP_REMOVED lines=9> */
.L_x_258:
[----:B------:R-:W-:-:S04]  /*58d0*/  UIADD3 UR5, UPT, UPT, UR5, 0x1, URZ ;  /* 0x0000000105057890 */ /* 0x000fc8000fffe0ff */
[----:B------:R-:W-:-:S04]  /*58e0*/  UISETP.NE.AND UP0, UPT, UR5, 0x3, UPT ;  /* 0x000000030500788c */ /* 0x000fc8000bf05270 */
[----:B------:R-:W-:Y:S02]  /*58f0*/  USEL UR4, URZ, 0x1, UP0 ;  /* 0x00000001ff047887 */ /* 0x000fe40008000000 */
[----:B------:R-:W-:-:S04]  /*5900*/  USEL UR5, UR5, URZ, UP0 ;  /* 0x000000ff05057287 */ /* 0x000fc80008000000 */
[----:B------:R-:W-:Y:S01]  /*5910*/  ULEA UR5, UR5, UR13, 0x3 ;  /* 0x0000000d05057291 */ /* 0x000fe2000f8e18ff */
[----:B-1----:R-:W-:-:S04]  /*5920*/  LOP3.LUT R3, R31, UR4, RZ, 0x3c, !PT ;  /* 0x000000041f037c12 */ /* 0x002fc8000f8e3cff */
[----:B------:R-:W-:Y:S01]  /*5930*/  SHF.L.U32 R3, R3, 0x1f, RZ ;  /* 0x0000001f03037819 */ /* 0x000fe200000006ff */
[----:B------:R-:W-:-:S07]  /*5940*/  IMAD.U32 R0, RZ, RZ, UR5 ;  /* 0x00000005ff007e24 */ /* 0x000fce000f8e00ff */
.L_x_111:
[----:B-1----:R1:W4:Y:S02]  /*5950*/  SYNCS.PHASECHK.TRANS64.TRYWAIT P0, [R0+URZ], R3 ;  /* 0x00000003000075a7 */ /* 0x00232400080011ff */
[----:B----4-:R-:W-:Y:S05]  /*5960*/  @!P0 NANOSLEEP.SYNCS 0x989680 ;  /* 0x009896800000895d */ /* 0x010fea0003900000 */
[----:B------:R-:W4:Y:S02]  /*5970*/  @!P0 SYNCS.PHASECHK.TRANS64 P0, [R0+URZ], R3 ;  /* 0x00000003000085a7 */ /* 0x000f2400080010ff */
[----:B--2-4-:R-:W-:Y:S05]  /*5980*/  @P0 EXIT ;  /* 0x000000000000094d */ /* 0x014fea0003800000 */
[----:B------:R-:W-:Y:S05]  /*5990*/  BRA `(.L_x_111) ;  /* 0xfffffffc00ec7947 */ /* 0x000fea000383ffff */
.L_x_99:
[----:B------:R-:W-:-:S06]  /*59a0*/  UISETP.GE.AND UP1, UPT, UR12, 0x4, UPT ;  /* 0x000000040c00788c */ /* 0x000fcc000bf26270 */
[----:B------:R-:W-:-:S13]  /*59b0*/  PLOP3.LUT P0, PT, PT, PT, UP1, 0x80, 0x8 ;  /* 0x000000000008781c */ /* 0x000fda0003f0f018 */
[----:B------:R-:W-:Y:S05]  /*59c0*/  @!P0 EXIT ;  /* 0x000000000000894d */ /* 0x000fea0003800000 */
[----:B------:R-:W-:Y:S01]  /*59d0*/  BAR.SYNC.DEFER_BLOCKING 0x6, 0xa0 ;  /* 0x0182800000007b1d */ /* 0x000fe20000010000 */
[----:B------:R-:W-:Y:S01]  /*59e0*/  IMAD.SHL.U32 R7, R111, 0x200000, RZ ;  /* 0x002000006f077824 */ /* 0x000fe200078e00ff */
[----:B------:R-:W-:Y:S01]  /*59f0*/  CS2R R104, SRZ ;  /* 0x0000000000687805 */ /* 0x000fe2000001ff00 */
[C---:B------:R-:W-:Y:S02]  /*5a00*/  IMAD.SHL.U32 R109, R110.reuse, 0x10, RZ ;  /* 0x000000106e6d7824 */ /* 0x040fe400078e00ff */
[C---:B------:R-:W-:Y:S01]  /*5a10*/  IMAD.U32 R4, R110.reuse, 0x10000, RZ ;  /* 0x000100006e047824 */ /* 0x040fe200078e00ff */
[----:B------:R-:W-:Y:S02]  /*5a20*/  UMOV UR40, 0x400 ;  /* 0x0000040000287882 */ /* 0x000fe40000000000 */
[----:B------:R-:W1:Y:S01]  /*5a30*/  LDC R95, c[0x0][0x370] ;  /* 0x0000dc00ff5f7b82 */ /* 0x000e620000000800 */
[----:B------:R-:W-:Y:S01]  /*5a40*/  ULEA UR40, UR6, UR40, 0x18 ;  /* 0x0000002806287291 */ /* 0x000fe2000f8ec0ff */
[----:B------:R-:W-:Y:S01]  /*5a50*/  IMAD.SHL.U32 R2, R110, 0x2, RZ ;  /* 0x000000026e027824 */ /* 0x000fe200078e00ff */
[----:B------:R-:W-:Y:S01]  /*5a60*/  LOP3.LUT R7, R7, 0x200000, RZ, 0xc0, !PT ;  /* 0x0020000007077812 */ /* 0x000fe200078ec0ff */
[----:B------:R-:W-:Y:S01]  /*5a70*/  IMAD.SHL.U32 R3, R111, 0x200, RZ ;  /* 0x000002006f037824 */ /* 0x000fe200078e00ff */
[C---:B------:R-:W-:Y:S01]  /*5a80*/  LOP3.LUT R5, R109.reuse, 0x40, RZ, 0xc0, !PT ;  /* 0x000000406d057812 */ /* 0x040fe200078ec0ff */
[----:B------:R-:W-:Y:S01]  /*5a90*/  IMAD.MOV.U32 R107, RZ, RZ, 0x1 ;  /* 0x00000001ff6b7424 */ /* 0x000fe200078e00ff */
[----:B------:R-:W-:Y:S01]  /*5aa0*/  LOP3.LUT R0, R109, 0x5b0, RZ, 0xc0, !PT ;  /* 0x000005b06d007812 */ /* 0x000fe200078ec0ff */
[----:B------:R-:W2:Y:S01]  /*5ab0*/  LDC R94, c[0x0][0x374] ;  /* 0x0000dd00ff5e7b82 */ /* 0x000ea20000000800 */
[----:B------:R-:W-:Y:S01]  /*5ac0*/  LOP3.LUT R7, R7, 0x400000, R4, 0xf8, !PT ;  /* 0x0040000007077812 */ /* 0x000fe200078ef804 */
[----:B------:R-:W-:Y:S01]  /*5ad0*/  IMAD.MOV.U32 R37, RZ, RZ, RZ ;  /* 0x000000ffff257224 */ /* 0x000fe200078e00ff */
[----:B------:R-:W-:Y:S01]  /*5ae0*/  LOP3.LUT R2, R5, 0x8, R2, 0xf8, !PT ;  /* 0x0000000805027812 */ /* 0x000fe200078ef802 */
[----:B------:R-:W-:Y:S01]  /*5af0*/  IMAD.MOV.U32 R106, RZ, RZ, RZ ;  /* 0x000000ffff6a7224 */ /* 0x000fe200078e00ff */
[----:B------:R-:W-:Y:S01]  /*5b00*/  LOP3.LUT R3, R0, 0x200, R3, 0xf8, !PT ;  /* 0x0000020000037812 */ /* 0x000fe200078ef803 */
[----:B------:R-:W-:Y:S01]  /*5b10*/  IMAD.MOV.U32 R93, RZ, RZ, RZ ;  /* 0x000000ffff5d7224 */ /* 0x000fe200078e00ff */
[----:B------:R-:W-:Y:S01]  /*5b20*/  LOP3.LUT P0, RZ, R109, 0x40, RZ, 0xc0, !PT ;  /* 0x000000406dff7812 */ /* 0x000fe2000780c0ff */
[----:B------:R-:W-:Y:S01]  /*5b30*/  IMAD.MOV.U32 R103, RZ, RZ, RZ ;  /* 0x000000ffff677224 */ /* 0x000fe200078e00ff */
[----:B------:R-:W3:Y:S01]  /*5b40*/  LDS R38, [UR40+0x200] ;  /* 0x00020028ff267984 */ /* 0x000ee20008000800 */
[----:B------:R-:W-:Y:S01]  /*5b50*/  LOP3.LUT R108, R3, R2, RZ, 0xfc, !PT ;  /* 0x00000002036c7212 */ /* 0x000fe200078efcff */
[----:B------:R-:W4:Y:S01]  /*5b60*/  LDCU.64 UR42, c[0x0][0x348] ;  /* 0x00006900ff2a77ac */ /* 0x000f220008000a00 */
[----:B------:R-:W-:-:S02]  /*5b70*/  P2R R0, PR, RZ, 0x1 ;  /* 0x00000001ff007803 */ /* 0x000fc40000000000 */
[----:B------:R-:W-:Y:S01]  /*5b80*/  LOP3.LUT R110, R110, 0x60, RZ, 0xc0, !PT ;  /* 0x000000606e6e7812 */ /* 0x000fe200078ec0ff */
[----:B------:R-:W-:Y:S01]  /*5b90*/  UIADD3 UR40, UPT, UPT, UR40, 0x300, URZ ;  /* 0x0000030028287890 */ /* 0x000fe2000fffe0ff */
[----:B------:R-:W-:Y:S01]  /*5ba0*/  UMOV UR37, URZ ;  /* 0x000000ff00257c82 */ /* 0x000fe20008000000 */
[----:B-1234-:R-:W-:-:S10]  /*5bb0*/  IMAD.IADD R38, R38, 0x1, R7 ;  /* 0x0000000126267824 */ /* 0x01efd400078e0207 */
.L_x_188:
[----:B-1----:R-:W1:Y:S01]  /*5bc0*/  S2R R16, SR_CgaCtaId ;  /* 0x0000000000107919 */ /* 0x002e620000008800 */
[----:B------:R-:W-:-:S04]  /*5bd0*/  MOV R3, 0x400 ;  /* 0x0000040000037802 */ /* 0x000fc80000000f00 */
[----:B-1----:R-:W-:Y:S02]  /*5be0*/  LEA R16, R16, R3, 0x18 ;  /* 0x0000000310107211 */ /* 0x002fe400078ec0ff */
[----:B------:R-:W-:-:S03]  /*5bf0*/  SHF.L.U32 R3, R104, 0x1f, RZ ;  /* 0x0000001f68037819 */ /* 0x000fc600000006ff */
[C-C-:B------:R-:W-:Y:S02]  /*5c00*/  IMAD R0, R93.reuse, 0x8, R16.reuse ;  /* 0x000000085d007824 */ /* 0x140fe400078e0210 */
[----:B------:R-:W-:Y:S02]  /*5c10*/  IMAD R8, R93, 0x10, R16 ;  /* 0x000000105d087824 */ /* 0x000fe400078e0210 */
[----:B------:R-:W1:Y:S02]  /*5c20*/  SYNCS.PHASECHK.TRANS64.TRYWAIT P0, [R0+URZ+0x150], R3 ;  /* 0x00015003000075a7 */ /* 0x000e6400080011ff */
[----:B-1----:R-:W-:Y:S05]  /*5c30*/  @!P0 BRA `(.L_x_112) ;  /* 0x0000004400408947 */ /* 0x002fea0003800000 */
.L_x_259:
        /* <DEDUP_REMOVED lines=11> */
[----:B--2---:R-:W-:-:S04]  /*5cf0*/  LOP3.LUT P3, RZ, R10, 0x1, RZ, 0xc0, !PT ;  /* 0x000000010aff7812 */ /* 0x004fc8000786c0ff */
[----:B------:R-:W-:-:S09]  /*5d00*/  P2R R113, PR, RZ, 0x8 ;  /* 0x00000008ff717803 */ /* 0x000fd20000000000 */
[----:B------:R-:W-:Y:S02]  /*5d10*/  @P3 MOV R101, R8 ;  /* 0x0000000800653202 */ /* 0x000fe40000000f00 */
[----:B------:R-:W-:Y:S01]  /*5d20*/  @P3 LOP3.LUT R100, R9, 0xffff, RZ, 0xc0, !PT ;  /* 0x0000ffff09643812 */ /* 0x000fe200078ec0ff */
[----:B-1----:R-:W-:Y:S06]  /*5d30*/  @!P0 BRA `(.L_x_113) ;  /* 0x0000000000b88947 */ /* 0x002fec0003800000 */
[----:B------:R-:W1:Y:S01]  /*5d40*/  LDC.64 R4, c[0x0][0xb18] ;  /* 0x0002c600ff047b82 */ /* 0x000e620000000a00 */
[----:B------:R-:W-:-:S07]  /*5d50*/  ISETP.NE.AND P0, PT, R34, 0x1, PT ;  /* 0x000000012200780c */ /* 0x000fce0003f05270 */
[----:B------:R-:W2:Y:S08]  /*5d60*/  LDC.64 R6, c[0x0][0xb10] ;  /* 0x0002c400ff067b82 */ /* 0x000eb00000000a00 */
[----:B------:R-:W3:Y:S08]  /*5d70*/  LDC R0, c[0x0][0xb20] ;  /* 0x0002c800ff007b82 */ /* 0x000ef00000000800 */
[----:B------:R-:W4:Y:S01]  /*5d80*/  LDC R12, c[0x0][0xb0c] ;  /* 0x0002c300ff0c7b82 */ /* 0x000f220000000800 */
[----:B-1----:R-:W-:Y:S01]  /*5d90*/  IMAD.HI.U32 R13, R94, R5, RZ ;  /* 0x000000055e0d7227 */ /* 0x002fe200078e00ff */
[----:B------:R-:W-:-:S03]  /*5da0*/  ISETP.NE.AND P1, PT, R4, 0x1, PT ;  /* 0x000000010400780c */ /* 0x000fc60003f25270 */
[----:B------:R-:W-:-:S03]  /*5db0*/  IMAD.HI.U32 R5, R100, R5, RZ ;  /* 0x0000000564057227 */ /* 0x000fc600078e00ff */
[----:B------:R-:W1:Y:S01]  /*5dc0*/  LDC.64 R2, c[0x0][0xb28] ;  /* 0x0002ca00ff027b82 */ /* 0x000e620000000a00 */
[----:B--2---:R-:W-:-:S04]  /*5dd0*/  IMAD.HI.U32 R14, R95, R6, RZ ;  /* 0x000000065f0e7227 */ /* 0x004fc800078e00ff */
[----:B------:R-:W-:Y:S01]  /*5de0*/  IMAD.HI.U32 R20, R101, R6, RZ ;  /* 0x0000000665147227 */ /* 0x000fe200078e00ff */
[----:B------:R-:W-:Y:S02]  /*5df0*/  SHF.R.U32.HI R14, RZ, R7, R14 ;  /* 0x00000007ff0e7219 */ /* 0x000fe4000001160e */
[-C--:B---3--:R-:W-:Y:S02]  /*5e00*/  SHF.R.U32.HI R13, RZ, R0.reuse, R13 ;  /* 0x00000000ff0d7219 */ /* 0x088fe4000001160d */
[----:B------:R-:W-:Y:S02]  /*5e10*/  SHF.R.U32.HI R5, RZ, R0, R5 ;  /* 0x00000000ff057219 */ /* 0x000fe40000011605 */
[----:B------:R-:W-:Y:S02]  /*5e20*/  SEL R13, R94, R13, !P1 ;  /* 0x0000000d5e0d7207 */ /* 0x000fe40004800000 */
[----:B------:R-:W-:Y:S02]  /*5e30*/  SHF.R.U32.HI R20, RZ, R7, R20 ;  /* 0x00000007ff147219 */ /* 0x000fe40000011614 */
[----:B----4-:R-:W-:-:S02]  /*5e40*/  ISETP.NE.AND P2, PT, R12, 0x1, PT ;  /* 0x000000010c00780c */ /* 0x010fc40003f45270 */
[----:B------:R-:W-:Y:S02]  /*5e50*/  SEL R5, R100, R5, !P1 ;  /* 0x0000000564057207 */ /* 0x000fe40004800000 */
[----:B------:R-:W-:Y:S02]  /*5e60*/  SEL R15, R95, R14, !P2 ;  /* 0x0000000e5f0f7207 */ /* 0x000fe40005000000 */
[----:B------:R-:W-:Y:S01]  /*5e70*/  SEL R7, R101, R20, !P2 ;  /* 0x0000001465077207 */ /* 0x000fe20005000000 */
[----:B-1----:R-:W-:-:S04]  /*5e80*/  IMAD.HI.U32 R14, R13, R2, RZ ;  /* 0x000000020d0e7227 */ /* 0x002fc800078e00ff */
        /* <DEDUP_REMOVED lines=25> */
.L_x_113:
[----:B------:R-:W1:Y:S02]  /*6020*/  LDCU UR4, c[0x0][0xb30] ;  /* 0x00016600ff0477ac */ /* 0x000e640008000800 */
[----:B-1----:R-:W-:-:S09]  /*6030*/  UISETP.NE.AND UP0, UPT, UR4, 0x1, UPT ;  /* 0x000000010400788c */ /* 0x002fd2000bf05270 */
[----:B------:R-:W-:Y:S05]  /*6040*/  BRA.U UP0, `(.L_x_114) ;  /* 0x0000000100407547 */ /* 0x000fea000b800000 */
[----:B------:R-:W1:Y:S08]  /*6050*/  LDC.64 R2, c[0x0][0xb18] ;  /* 0x0002c600ff027b82 */ /* 0x000e700000000a00 */
[----:B------:R-:W2:Y:S08]  /*6060*/  LDC.64 R4, c[0x0][0xb10] ;  /* 0x0002c400ff047b82 */ /* 0x000eb00000000a00 */
[----:B------:R-:W3:Y:S08]  /*6070*/  LDC R0, c[0x0][0xb20] ;  /* 0x0002c800ff007b82 */ /* 0x000ef00000000800 */
[----:B------:R-:W4:Y:S01]  /*6080*/  LDC R6, c[0x0][0xb0c] ;  /* 0x0002c300ff067b82 */ /* 0x000f220000000800 */
[----:B-1----:R-:W-:Y:S01]  /*6090*/  IMAD.HI.U32 R3, R100, R3, RZ ;  /* 0x0000000364037227 */ /* 0x002fe200078e00ff */
[----:B------:R-:W-:-:S03]  /*60a0*/  ISETP.NE.AND P0, PT, R2, 0x1, PT ;  /* 0x000000010200780c */ /* 0x000fc60003f05270 */
[----:B--2---:R-:W-:-:S05]  /*60b0*/  IMAD.HI.U32 R4, R101, R4, RZ ;  /* 0x0000000465047227 */ /* 0x004fca00078e00ff */
[----:B------:R-:W-:Y:S02]  /*60c0*/  SHF.R.U32.HI R4, RZ, R5, R4 ;  /* 0x00000005ff047219 */ /* 0x000fe40000011604 */
        /* <DEDUP_REMOVED lines=8> */
.L_x_114:
[----:B------:R-:W-:Y:S01]  /*6150*/  ULOP3.LUT UP0, URZ, UR40, 0x90, URZ, 0xc0, !UPT ;  /* 0x0000009028ff7892 */ /* 0x000fe2000f80c0ff */
[----:B------:R-:W-:Y:S02]  /*6160*/  IADD3 R93, PT, PT, R93, 0x1, RZ ;  /* 0x000000015d5d7810 */ /* 0x000fe40007ffe0ff */
[----:B------:R-:W-:-:S06]  /*6170*/  @P3 SHF.R.U32.HI R102, RZ, 0x10, R9 ;  /* 0x00000010ff663819 */ /* 0x000fcc0000011609 */
[----:B------:R-:W-:Y:S05]  /*6180*/  BRA.U !UP0, `(.L_x_115) ;  /* 0x00000001087c7547 */ /* 0x000fea000b800000 */
[----:B------:R-:W-:Y:S01]  /*6190*/  MOV R2, 0x0 ;  /* 0x0000000000027802 */ /* 0x000fe20000000f00 */
[----:B------:R-:W1:Y:S01]  /*61a0*/  LDCU.64 UR8, c[0x4][0x80] ;  /* 0x01001000ff0877ac */ /* 0x000e620008000a00 */
[----:B------:R-:W-:Y:S02]  /*61b0*/  HFMA2 R12, -RZ, RZ, 0, 5.9604644775390625e-08 ;  /* 0x00000001ff0c7431 */ /* 0x000fe400000001ff */
[----:B------:R-:W-:Y:S01]  /*61c0*/  IMAD.MOV.U32 R8, RZ, RZ, 0x70 ;  /* 0x00000070ff087424 */ /* 0x000fe200078e00ff */
[----:B------:R2:W3:Y:S01]  /*61d0*/  LDC.64 R14, c[0x4][R2] ;  /* 0x01000000020e7b82 */ /* 0x0004e20000000a00 */
[----:B------:R-:W4:Y:S01]  /*61e0*/  LDCU.64 UR6, c[0x4][0x88] ;  /* 0x01001100ff0677ac */ /* 0x000f220008000a00 */
[----:B------:R-:W-:Y:S01]  /*61f0*/  IMAD.MOV.U32 R13, RZ, RZ, RZ ;  /* 0x000000ffff0d7224 */ /* 0x000fe200078e00ff */
[----:B------:R-:W2:Y:S01]  /*6200*/  LDCU.64 UR4, c[0x4][0x8] ;  /* 0x01000100ff0477ac */ /* 0x000ea20008000a00 */
[----:B-1----:R-:W-:Y:S01]  /*6210*/  IMAD.U32 R4, RZ, RZ, UR8 ;  /* 0x00000008ff047e24 */ /* 0x002fe2000f8e00ff */
[----:B------:R-:W-:Y:S01]  /*6220*/  MOV R5, UR9 ;  /* 0x0000000900057c02 */ /* 0x000fe20008000f00 */
[----:B----4-:R-:W-:Y:S01]  /*6230*/  IMAD.U32 R6, RZ, RZ, UR6 ;  /* 0x00000006ff067e24 */ /* 0x010fe2000f8e00ff */
[----:B------:R-:W-:Y:S01]  /*6240*/  MOV R7, UR7 ;  /* 0x0000000700077c02 */ /* 0x000fe20008000f00 */
[----:B--2---:R-:W-:Y:S01]  /*6250*/  IMAD.U32 R10, RZ, RZ, UR4 ;  /* 0x00000004ff0a7e24 */ /* 0x004fe2000f8e00ff */
[----:B------:R-:W-:-:S02]  /*6260*/  MOV R11, UR5 ;  /* 0x00000005000b7c02 */ /* 0x000fc40008000f00 */
[----:B------:R-:W-:-:S07]  /*6270*/  LEPC R20, `(.L_x_116) ;  /* 0x000000001014794e */ /* 0x000fce0000000000 */
[----:B---3-5:R-:W-:Y:S05]  /*6280*/  CALL.ABS.NOINC R14 ;  /* 0x000000000e007343 */ /* 0x028fea0003c00000 */
.L_x_116:
[----:B------:R-:W1:Y:S01]  /*6290*/  LDC.64 R2, c[0x4][R2] ;  /* 0x0100000002027b82 */ /* 0x000e620000000a00 */
[----:B------:R-:W2:Y:S01]  /*62a0*/  LDCU.64 UR8, c[0x4][0x80] ;  /* 0x01001000ff0877ac */ /* 0x000ea20008000a00 */
[----:B------:R-:W-:Y:S02]  /*62b0*/  HFMA2 R12, -RZ, RZ, 0, 5.9604644775390625e-08 ;  /* 0x00000001ff0c7431 */ /* 0x000fe400000001ff */
[----:B------:R-:W-:Y:S01]  /*62c0*/  IMAD.MOV.U32 R8, RZ, RZ, 0x70 ;  /* 0x00000070ff087424 */ /* 0x000fe200078e00ff */
[----:B------:R-:W3:Y:S01]  /*62d0*/  LDCU.64 UR6, c[0x4][0x88] ;  /* 0x01001100ff0677ac */ /* 0x000ee20008000a00 */
[----:B------:R-:W-:Y:S01]  /*62e0*/  IMAD.MOV.U32 R13, RZ, RZ, RZ ;  /* 0x000000ffff0d7224 */ /* 0x000fe200078e00ff */
[----:B------:R-:W4:Y:S01]  /*62f0*/  LDCU.64 UR4, c[0x4][0x8] ;  /* 0x01000100ff0477ac */ /* 0x000f220008000a00 */
[----:B--2---:R-:W-:Y:S02]  /*6300*/  MOV R4, UR8 ;  /* 0x0000000800047c02 */ /* 0x004fe40008000f00 */
[----:B------:R-:W-:Y:S01]  /*6310*/  MOV R5, UR9 ;  /* 0x0000000900057c02 */ /* 0x000fe20008000f00 */
[----:B---3--:R-:W-:Y:S01]  /*6320*/  IMAD.U32 R6, RZ, RZ, UR6 ;  /* 0x00000006ff067e24 */ /* 0x008fe2000f8e00ff */
[----:B------:R-:W-:Y:S01]  /*6330*/  MOV R7, UR7 ;  /* 0x0000000700077c02 */ /* 0x000fe20008000f00 */
[----:B----4-:R-:W-:Y:S01]  /*6340*/  IMAD.U32 R10, RZ, RZ, UR4 ;  /* 0x00000004ff0a7e24 */ /* 0x010fe2000f8e00ff */
[----:B------:R-:W-:-:S02]  /*6350*/  MOV R11, UR5 ;  /* 0x00000005000b7c02 */ /* 0x000fc40008000f00 */
[----:B------:R-:W-:-:S07]  /*6360*/  LEPC R20, `(.L_x_115) ;  /* 0x000000001014794e */ /* 0x000fce0000000000 */
[----:B-1----:R-:W-:Y:S05]  /*6370*/  CALL.ABS.NOINC R2 ;  /* 0x0000000002007343 */ /* 0x002fea0003c00000 */
.L_x_115:
[----:B------:R-:W1:Y:S01]  /*6380*/  LDC.64 R2, c[0x0][0x890] ;  /* 0x00022400ff027b82 */ /* 0x000e620000000a00 */
[----:B------:R-:W-:Y:S02]  /*6390*/  LOP3.LUT R99, R107, 0x1, RZ, 0x3c, !PT ;  /* 0x000000016b637812 */ /* 0x000fe400078e3cff */
[----:B-1----:R-:W-:-:S04]  /*63a0*/  ISETP.NE.U32.AND P2, PT, R2, RZ, PT ;  /* 0x000000ff0200720c */ /* 0x002fc80003f45070 */
[----:B------:R-:W-:-:S13]  /*63b0*/  ISETP.NE.AND.EX P2, PT, R3, RZ, PT, P2 ;  /* 0x000000ff0300720c */ /* 0x000fda0003f45320 */
[----:B------:R-:W-:Y:S05]  /*63c0*/  @!P2 BRA `(.L_x_117) ;  /* 0x000000000034a947 */ /* 0x000fea0003800000 */
[----:B------:R-:W1:Y:S02]  /*63d0*/  LDCU.64 UR4, c[0x0][0x888] ;  /* 0x00011100ff0477ac */ /* 0x000e640008000a00 */
[----:B-1----:R-:W-:-:S04]  /*63e0*/  UISETP.NE.U32.AND UP0, UPT, UR4, URZ, UPT ;  /* 0x000000ff0400728c */ /* 0x002fc8000bf05070 */
[----:B------:R-:W-:-:S09]  /*63f0*/  UISETP.NE.AND.EX UP0, UPT, UR5, URZ, UPT, UP0 ;  /* 0x000000ff0500728c */ /* 0x000fd2000bf05300 */
[----:B------:R-:W-:Y:S05]  /*6400*/  BRA.U !UP0, `(.L_x_118) ;  /* 0x0000000108187547 */ /* 0x000fea000b800000 */
[----:B------:R-:W1:Y:S01]  /*6410*/  LDC.64 R4, c[0x0][0x888] ;  /* 0x00022200ff047b82 */ /* 0x000e620000000a00 */
[----:B------:R-:W-:-:S04]  /*6420*/  IMAD R0, R2, UR36, RZ ;  /* 0x0000002402007c24 */ /* 0x000fc8000f8e02ff */
[----:B-1----:R-:W-:-:S05]  /*6430*/  IMAD.WIDE R4, R0, 0x4, R4 ;  /* 0x0000000400047825 */ /* 0x002fca00078e0204 */
[----:B-----5:R1:W5:Y:S01]  /*6440*/  LDG.E R58, desc[UR38][R4.64] ;  /* 0x00000026043a7981 */ /* 0x020362000c1e1900 */
[----:B------:R-:W-:Y:S01]  /*6450*/  MOV R79, 0x1 ;  /* 0x00000001004f7802 */ /* 0x000fe20000000f00 */
[----:B------:R-:W-:Y:S06]  /*6460*/  BRA `(.L_x_117) ;  /* 0x00000000000c7947 */ /* 0x000fec0003800000 */
.L_x_118:
[----:B------:R-:W1:Y:S01]  /*6470*/  LDCU UR4, c[0x0][0x880] ;  /* 0x00011000ff0477ac */ /* 0x000e620008000800 */
[----:B------:R-:W-:Y:S01]  /*6480*/  HFMA2 R79, -RZ, RZ, 0, 5.9604644775390625e-08 ;  /* 0x00000001ff4f7431 */ /* 0x000fe200000001ff */
[----:B-1---5:R-:W-:Y:S02]  /*6490*/  MOV R58, UR4 ;  /* 0x00000004003a7c02 */ /* 0x022fe40008000f00 */
.L_x_117:
[----:B-1----:R-:W1:Y:S02]  /*64a0*/  LDC.64 R4, c[0x0][0x8b0] ;  /* 0x00022c00ff047b82 */ /* 0x002e640000000a00 */
        /* <DEDUP_REMOVED lines=11> */
[----:B------:R-:W-:Y:S05]  /*6560*/  BRA `(.L_x_119) ;  /* 0x0000000000087947 */ /* 0x000fea0003800000 */
.L_x_120:
[----:B------:R-:W1:Y:S02]  /*6570*/  LDCU UR4, c[0x0][0x8a0] ;  /* 0x00011400ff0477ac */ /* 0x000e640008000800 */
[----:B-1---5:R-:W-:Y:S02]  /*6580*/  MOV R39, UR4 ;  /* 0x0000000400277c02 */ /* 0x022fe40008000f00 */
.L_x_119:
[----:B------:R-:W-:Y:S01]  /*6590*/  UISETP.NE.AND UP0, UPT, UR41, URZ, UPT ;  /* 0x000000ff2900728c */ /* 0x000fe2000bf05270 */
[----:B------:R-:W-:-:S04]  /*65a0*/  PLOP3.LUT P0, PT, PT, PT, PT, 0x8, 0x80 ;  /* 0x000000000080781c */ /* 0x000fc80003f0e170 */
[----:B------:R-:W-:-:S04]  /*65b0*/  P2R R117, PR, RZ, 0x1 ;  /* 0x00000001ff757803 */ /* 0x000fc80000000000 */
[----:B------:R-:W-:Y:S05]  /*65c0*/  BRA.U !UP0, `(.L_x_121) ;  /* 0x00000001083c7547 */ /* 0x000fea000b800000 */
[----:B------:R-:W-:-:S04]  /*65d0*/  ISETP.NE.U32.AND P0, PT, R2, RZ, PT ;  /* 0x000000ff0200720c */ /* 0x000fc80003f05070 */
[----:B------:R-:W-:-:S13]  /*65e0*/  ISETP.NE.AND.EX P0, PT, R3, RZ, PT, P0 ;  /* 0x000000ff0300720c */ /* 0x000fda0003f05300 */
[----:B-----5:R-:W-:-:S04]  /*65f0*/  @!P0 FSETP.EQ.AND P1, PT, R58, RZ, PT ;  /* 0x000000ff3a00820b */ /* 0x020fc80003f22000 */
[----:B------:R-:W-:Y:S01]  /*6600*/  P2R R117, PR, RZ, 0x2 ;  /* 0x00000002ff757803 */ /* 0x000fe20000000000 */
[----:B------:R-:W-:Y:S08]  /*6610*/  @!P0 BRA `(.L_x_121) ;  /* 0x0000000000288947 */ /* 0x000ff00003800000 */
[----:B------:R-:W2:Y:S01]  /*6620*/  LDCU.64 UR4, c[0x0][0x888] ;  /* 0x00011100ff0477ac */ /* 0x000ea20008000a00 */
[----:B------:R-:W-:Y:S02]  /*6630*/  LOP3.LUT P1, RZ, R79, 0xff, RZ, 0xc0, !PT ;  /* 0x000000ff4fff7812 */ /* 0x000fe4000782c0ff */
[----:B------:R-:W-:-:S04]  /*6640*/  FSETP.NEU.AND P0, PT, R58, RZ, PT ;  /* 0x000000ff3a00720b */ /* 0x000fc80003f0d000 */
[----:B------:R-:W-:Y:S02]  /*6650*/  SEL R0, RZ, 0xffffffff, P0 ;  /* 0xffffffffff007807 */ /* 0x000fe40000000000 */
[----:B--2---:R-:W-:-:S04]  /*6660*/  ISETP.NE.U32.AND P3, PT, RZ, UR4, PT ;  /* 0x00000004ff007c0c */ /* 0x004fc8000bf65070 */
[----:B------:R-:W-:-:S04]  /*6670*/  ISETP.NE.AND.EX P3, PT, RZ, UR5, PT, P3 ;  /* 0x00000005ff007c0c */ /* 0x000fc8000bf65330 */
[----:B------:R-:W-:-:S04]  /*6680*/  @!P1 SEL R0, RZ, 0xffffffff, P3 ;  /* 0xffffffffff009807 */ /* 0x000fc80001800000 */
[----:B------:R-:W-:-:S04]  /*6690*/  LOP3.LUT R0, R0, 0x1, RZ, 0xc0, !PT ;  /* 0x0000000100007812 */ /* 0x000fc800078ec0ff */
[----:B------:R-:W-:-:S04]  /*66a0*/  ISETP.EQ.U32.AND P0, PT, R0, 0x1, PT ;  /* 0x000000010000780c */ /* 0x000fc80003f02070 */
[----:B------:R-:W-:-:S09]  /*66b0*/  P2R R117, PR, RZ, 0x1 ;  /* 0x00000001ff757803 */ /* 0x000fd20000000000 */
.L_x_121:
[----:B------:R-:W-:Y:S01]  /*66c0*/  ISETP.NE.AND P3, PT, R117, RZ, PT ;  /* 0x000000ff7500720c */ /* 0x000fe20003f65270 */
[----:B-1----:R-:W-:Y:S01]  /*66d0*/  IMAD R7, R37, 0x8, R16 ;  /* 0x0000000825077824 */ /* 0x002fe200078e0210 */
[----:B------:R-:W-:Y:S01]  /*66e0*/  SHF.L.U32 R4, R106, 0x1f, RZ ;  /* 0x0000001f6a047819 */ /* 0x000fe200000006ff */
[----:B------:R-:W1:Y:S01]  /*66f0*/  LDCU.64 UR4, c[0x0][0x888] ;  /* 0x00011100ff0477ac */ /* 0x000e620008000a00 */
[----:B------:R-:W-:Y:S01]  /*6700*/  IMAD.MOV.U32 R98, RZ, RZ, 0x1 ;  /* 0x00000001ff627424 */ /* 0x000fe200078e00ff */
[----:B------:R-:W-:Y:S01]  /*6710*/  CS2R R86, SRZ ;  /* 0x0000000000567805 */ /* 0x000fe2000001ff00 */
[----:B------:R-:W-:Y:S01]  /*6720*/  IMAD.SHL.U32 R92, R19, 0x40, RZ ;  /* 0x00000040135c7824 */ /* 0x000fe200078e00ff */
[----:B------:R-:W-:Y:S01]  /*6730*/  CS2R R84, SRZ ;  /* 0x0000000000547805 */ /* 0x000fe2000001ff00 */
[----:B------:R-:W-:Y:S01]  /*6740*/  IMAD.SHL.U32 R91, R18, 0x40, RZ ;  /* 0x00000040125b7824 */ /* 0x000fe200078e00ff */
[----:B------:R-:W-:Y:S01]  /*6750*/  CS2R R82, SRZ ;  /* 0x0000000000527805 */ /* 0x000fe2000001ff00 */
[----:B------:R-:W-:Y:S01]  /*6760*/  IMAD R35, R37, 0x20, R38 ;  /* 0x0000002025237824 */ /* 0x000fe200078e0226 */
[----:B------:R-:W-:Y:S01]  /*6770*/  CS2R R80, SRZ ;  /* 0x0000000000507805 */ /* 0x000fe2000001ff00 */
[----:B------:R-:W-:Y:S01]  /*6780*/  IMAD.MOV.U32 R36, RZ, RZ, RZ ;  /* 0x000000ffff247224 */ /* 0x000fe200078e00ff */
[----:B------:R-:W-:Y:S01]  /*6790*/  @!P3 SHF.L.U32 R2, R99, 0x1f, RZ ;  /* 0x0000001f6302b819 */ /* 0x000fe200000006ff */
[----:B------:R-:W-:-:S02]  /*67a0*/  @!P3 IMAD R5, R105, 0x8, R16 ;  /* 0x000000086905b824 */ /* 0x000fc400078e0210 */
[----:B------:R-:W-:Y:S02]  /*67b0*/  IMAD.U32 R96, RZ, RZ, UR37 ;  /* 0x00000025ff607e24 */ /* 0x000fe4000f8e00ff */
[----:B------:R-:W2:Y:S01]  /*67c0*/  @!P3 SYNCS.PHASECHK.TRANS64.TRYWAIT P1, [R5+URZ+0x110], R2 ;  /* 0x000110020500b5a7 */ /* 0x000ea200080211ff */
[----:B------:R-:W-:Y:S01]  /*67d0*/  IMAD.MOV.U32 R97, RZ, RZ, R105 ;  /* 0x000000ffff617224 */ /* 0x000fe200078e0069 */
[----:B-1----:R-:W-:-:S04]  /*67e0*/  ISETP.NE.U32.AND P0, PT, RZ, UR4, PT ;  /* 0x00000004ff007c0c */ /* 0x002fc8000bf05070 */
[----:B------:R-:W-:-:S04]  /*67f0*/  ISETP.NE.AND.EX P0, PT, RZ, UR5, PT, P0 ;  /* 0x00000005ff007c0c */ /* 0x000fc8000bf05300 */
[----:B------:R-:W-:Y:S02]  /*6800*/  SEL R3, RZ, 0xffffffff, P0 ;  /* 0xffffffffff037807 */ /* 0x000fe40000000000 */
[----:B-----5:R-:W-:Y:S01]  /*6810*/  FSETP.NEU.AND P0, PT, R58, RZ, PT ;  /* 0x000000ff3a00720b */ /* 0x020fe20003f0d000 */
[----:B------:R-:W1:Y:S03]  /*6820*/  SYNCS.PHASECHK.TRANS64.TRYWAIT P4, [R7+URZ+0x170], R4 ;  /* 0x00017004070075a7 */ /* 0x000e6600080811ff */
[----:B------:R-:W-:Y:S02]  /*6830*/  SEL R0, RZ, 0xffffffff, P0 ;  /* 0xffffffffff007807 */ /* 0x000fe40000000000 */
[----:B------:R-:W-:-:S04]  /*6840*/  LOP3.LUT P0, R90, R79, 0xff, RZ, 0xc0, !PT ;  /* 0x000000ff4f5a7812 */ /* 0x000fc8000780c0ff */
[----:B------:R-:W-:-:S04]  /*6850*/  @P2 SEL R0, R3, R0, !P0 ;  /* 0x0000000003002207 */ /* 0x000fc80004000000 */
[----:B------:R-:W-:-:S04]  /*6860*/  LOP3.LUT R0, R0, 0x1, RZ, 0xc0, !PT ;  /* 0x0000000100007812 */ /* 0x000fc800078ec0ff */
[----:B------:R-:W-:-:S04]  /*6870*/  ISETP.NE.U32.AND P0, PT, R0, 0x1, PT ;  /* 0x000000010000780c */ /* 0x000fc80003f05070 */
[----:B------:R-:W-:Y:S02]  /*6880*/  P2R R112, PR, RZ, 0x1 ;  /* 0x00000001ff707803 */ /* 0x000fe40000000000 */
[----:B------:R-:W-:Y:S02]  /*6890*/  PLOP3.LUT P0, PT, PT, PT, PT, 0x80, 0x8 ;  /* 0x000000000008781c */ /* 0x000fe40003f0f070 */
[----:B--2---:R-:W-:Y:S02]  /*68a0*/  @!P3 SEL R98, RZ, 0x1, !P1 ;  /* 0x00000001ff62b807 */ /* 0x004fe40004800000 */
[----:B------:R-:W-:-:S04]  /*68b0*/  PLOP3.LUT P1, PT, PT, PT, PT, 0x8, 0x80 ;  /* 0x000000000080781c */ /* 0x000fc80003f2e170 */
[----:B------:R-:W-:Y:S02]  /*68c0*/  P2R R115, PR, RZ, 0x2 ;  /* 0x00000002ff737803 */ /* 0x000fe40000000000 */
[----:B-1----:R-:W-:-:S07]  /*68d0*/  P2R R116, PR, RZ, 0x10 ;  /* 0x00000010ff747803 */ /* 0x002fce0000000000 */
.L_x_187:
[----:B------:R-:W-:Y:S01]  /*68e0*/  ISETP.NE.AND P1, PT, R117, RZ, PT ;  /* 0x000000ff7500720c */ /* 0x000fe20003f25270 */
[----:B------:R-:W-:Y:S05]  /*68f0*/  YIELD ;  /* 0x0000000000007946 */ /* 0x000fea0003800000 */
[----:B------:R-:W-:Y:S01]  /*6900*/  P2R R114, PR, RZ, 0x1 ;  /* 0x00000001ff727803 */ /* 0x000fe20000000000 */
[----:B------:R-:W-:Y:S06]  /*6910*/  BSSY B1, `(.L_x_122) ;  /* 0x0000022000017945 */ /* 0x000fec0003800000 */
[----:B-1----:R-:W-:Y:S05]  /*6920*/  @P1 BRA `(.L_x_123) ;  /* 0x0000000000801947 */ /* 0x002fea0003800000 */
[----:B------:R-:W-:Y:S01]  /*6930*/  ISETP.NE.AND P1, PT, R112, RZ, PT ;  /* 0x000000ff7000720c */ /* 0x000fe20003f25270 */
[----:B------:R-:W-:Y:S01]  /*6940*/  BSSY B0, `(.L_x_124) ;  /* 0x0000017000007945 */ /* 0x000fe20003800000 */
[----:B------:R-:W-:Y:S01]  /*6950*/  LOP3.LUT P2, RZ, R109, 0x40, RZ, 0xc0, !PT ;  /* 0x000000406dff7812 */ /* 0x000fe2000784c0ff */
[C---:B------:R-:W-:Y:S01]  /*6960*/  VIADD R2, R97.reuse, 0x1 ;  /* 0x0000000161027836 */ /* 0x040fe20000000000 */
[----:B------:R-:W-:Y:S09]  /*6970*/  PLOP3.LUT P0, PT, PT, PT, PT, 0x8, 0x80 ;  /* 0x000000000080781c */ /* 0x000ff20003f0e170 */
[----:B------:R-:W-:Y:S01]  /*6980*/  @P1 IMAD R4, R97, 0x800, R108 ;  /* 0x0000080061041824 */ /* 0x000fe200078e026c */
[----:B------:R-:W-:Y:S01]  /*6990*/  @P1 MOV R3, 0x400 ;  /* 0x0000040000031802 */ /* 0x000fe20000000f00 */
[----:B------:R-:W1:Y:S01]  /*69a0*/  @P1 S2R R0, SR_CgaCtaId ;  /* 0x0000000000001919 */ /* 0x000e620000008800 */
[----:B------:R-:W-:Y:S02]  /*69b0*/  @P1 PLOP3.LUT P0, PT, P2, PT, PT, 0x80, 0x8 ;  /* 0x000000000008181c */ /* 0x000fe4000170f070 */
[----:B-1----:R-:W-:Y:S05]  /*69c0*/  @P1 LEA R3, R0, R3, 0x18 ;  /* 0x0000000300031211 */ /* 0x002fea00078ec0ff */
[----:B------:R-:W-:Y:S04]  /*69d0*/  @P1 IMAD.U32 R4, R4, 0x2, R3 ;  /* 0x0000000204041824 */ /* 0x000fe800078e0003 */
[C---:B------:R-:W-:Y:S02]  /*69e0*/  @P1 VIADD R0, R4.reuse, 0x300 ;  /* 0x0000030004001836 */ /* 0x040fe40000000000 */
[----:B------:R-:W-:Y:S02]  /*69f0*/  @P1 VIADD R3, R4, 0x310 ;  /* 0x0000031004031836 */ /* 0x000fe40000000000 */
[----:B------:R-:W-:Y:S01]  /*6a00*/  @P0 VIADD R3, R0, 0xfffffff0 ;  /* 0xfffffff000030836 */ /* 0x000fe20000000000 */
[----:B------:R-:W-:Y:S11]  /*6a10*/  ISETP.NE.AND P0, PT, R98, RZ, PT ;  /* 0x000000ff6200720c */ /* 0x000ff60003f05270 */
[----:B------:R-:W-:Y:S02]  /*6a20*/  @!UPT UIADD3 URZ, UPT, UPT, URZ, URZ, URZ ;  /* 0x000000fffffff290 */ /* 0x000fe4000fffe0ff */
[----:B------:R-:W-:Y:S05]  /*6a30*/  @P0 BRA `(.L_x_125) ;  /* 0x00000000001c0947 */ /* 0x000fea0003800000 */
[----:B------:R-:W1:Y:S01]  /*6a40*/  S2UR UR4, SR_CgaCtaId ;  /* 0x00000000000479c3 */ /* 0x000e620000008800 */
[----:B------:R-:W-:Y:S01]  /*6a50*/  UMOV UR5, 0x400 ;  /* 0x0000040000057882 */ /* 0x000fe20000000000 */
[----:B------:R-:W-:Y:S01]  /*6a60*/  SHF.L.U32 R0, R99, 0x1f, RZ ;  /* 0x0000001f63007819 */ /* 0x000fe200000006ff */
[----:B-1----:R-:W-:Y:S06]  /*6a70*/  ULEA UR4, UR4, UR5, 0x18 ;  /* 0x0000000504047291 */ /* 0x002fec000f8ec0ff */
[----:B------:R-:W-:Y:S04]  /*6a80*/  LEA R5, R97, UR4, 0x3 ;  /* 0x0000000461057c11 */ /* 0x000fe8000f8e18ff */
[----:B------:R-:W1:Y:S02]  /*6a90*/  SYNCS.PHASECHK.TRANS64.TRYWAIT P0, [R5+URZ+0x110], R0 ;  /* 0x00011000050075a7 */ /* 0x000e6400080011ff */
[----:B-1----:R-:W-:Y:S05]  /*6aa0*/  @!P0 BRA `(.L_x_126) ;  /* 0x0000003400b88947 */ /* 0x002fea0003800000 */
.L_x_125:
[----:B------:R-:W-:Y:S05]  /*6ab0*/  BSYNC B0 ;  /* 0x0000000000007941 */ /* 0x000fea0003800000 */
.L_x_124:
[----:B------:R-:W-:Y:S02]  /*6ac0*/  ISETP.NE.AND P1, PT, R112, RZ, PT ;  /* 0x000000ff7000720c */ /* 0x000fe40003f25270 */
[C---:B------:R-:W-:Y:S04]  /*6ad0*/  ISETP.NE.AND P0, PT, R2.reuse, 0x3, PT ;  /* 0x000000030200780c */ /* 0x040fe80003f05270 */
[----:B-1----:R-:W-:Y:S02]  /*6ae0*/  SEL R0, RZ, 0x1, P0 ;  /* 0x00000001ff007807 */ /* 0x002fe40000000000 */
[----:B------:R-:W-:Y:S02]  /*6af0*/  SEL R97, R2, RZ, P0 ;  /* 0x000000ff02617207 */ /* 0x000fe40000000000 */
[----:B------:R-:W-:Y:S03]  /*6b00*/  LOP3.LUT R99, R99, R0, RZ, 0x3c, !PT ;  /* 0x0000000063637212 */ /* 0x000fe600078e3cff */
[----:B------:R1:W2:Y:S04]  /*6b10*/  @P1 LDS.128 R80, [R4+0x300] ;  /* 0x0003000004501984 */ /* 0x0002a80000000c00 */
[----:B------:R1:W3:Y:S02]  /*6b20*/  @P1 LDS.128 R84, [R3] ;  /* 0x0000000003541984 */ /* 0x0002e40000000c00 */
.L_x_123:
[----:B------:R-:W-:Y:S05]  /*6b30*/  BSYNC B1 ;  /* 0x0000000000017941 */ /* 0x000fea0003800000 */
.L_x_122:
[----:B------:R-:W-:Y:S01]  /*6b40*/  ISETP.NE.AND P1, PT, R116, RZ, PT ;  /* 0x000000ff7400720c */ /* 0x000fe20003f25270 */
[----:B------:R-:W4:Y:S01]  /*6b50*/  S2UR UR4, SR_CgaCtaId ;  /* 0x00000000000479c3 */ /* 0x000f220000008800 */
[----:B------:R-:W-:Y:S01]  /*6b60*/  ISETP.NE.AND P0, PT, R115, RZ, PT ;  /* 0x000000ff7300720c */ /* 0x000fe20003f05270 */
[----:B------:R-:W-:Y:S01]  /*6b70*/  IMAD.IADD R32, R35, 0x1, R36 ;  /* 0x0000000123207824 */ /* 0x000fe200078e0224 */
[----:B------:R-:W-:Y:S01]  /*6b80*/  MOV R88, 0x400 ;  /* 0x0000040000587802 */ /* 0x000fe20000000f00 */
[----:B------:R-:W-:Y:S01]  /*6b90*/  BSSY B0, `(.L_x_127) ;  /* 0x000000a000007945 */ /* 0x000fe20003800000 */
[----:B------:R-:W-:Y:S02]  /*6ba0*/  PLOP3.LUT P0, PT, P0, P1, PT, 0xf8, 0x8f ;  /* 0x00000000008f781c */ /* 0x000fe40000703f70 */
[----:B------:R-:W-:Y:S01]  /*6bb0*/  SHF.R.U32.HI R0, RZ, 0x15, R32 ;  /* 0x00000015ff007819 */ /* 0x000fe20000011620 */
[----:B----4-:R-:W-:Y:S05]  /*6bc0*/  IMAD.U32 R89, RZ, RZ, UR4 ;  /* 0x00000004ff597e24 */ /* 0x010fea000f8e00ff */
[----:B------:R-:W-:Y:S05]  /*6bd0*/  LEA R88, R89, R88, 0x18 ;  /* 0x0000005859587211 */ /* 0x000fea00078ec0ff */
[----:B------:R-:W-:Y:S01]  /*6be0*/  IMAD R118, R37, 0x8, R88 ;  /* 0x0000000825767824 */ /* 0x000fe200078e0258 */
[----:B------:R-:W-:Y:S06]  /*6bf0*/  @P0 BRA `(.L_x_128) ;  /* 0x00000000000c0947 */ /* 0x000fec0003800000 */
[----:B-1----:R-:W-:Y:S04]  /*6c00*/  SHF.L.U32 R3, R106, 0x1f, RZ ;  /* 0x0000001f6a037819 */ /* 0x002fe800000006ff */
[----:B------:R-:W1:Y:S02]  /*6c10*/  SYNCS.PHASECHK.TRANS64.TRYWAIT P0, [R118+URZ+0x170], R3 ;  /* 0x00017003760075a7 */ /* 0x000e6400080011ff */
[----:B-1----:R-:W-:Y:S05]  /*6c20*/  @!P0 BRA `(.L_x_129) ;  /* 0x00000034006c8947 */ /* 0x002fea0003800000 */
.L_x_128:
[----:B------:R-:W-:Y:S05]  /*6c30*/  BSYNC B0 ;  /* 0x0000000000007941 */ /* 0x000fea0003800000 */
.L_x_127:
[----:B------:R-:W-:Y:S11]  /*6c40*/  LOP3.LUT P0, RZ, R0, 0x3, R111, 0x48, !PT ;  /* 0x0000000300ff7812 */ /* 0x000ff6000780486f */
[----:B------:R-:W-:Y:S02]  /*6c50*/  @!UPT UIADD3 URZ, UPT, UPT, URZ, URZ, URZ ;  /* 0x000000fffffff290 */ /* 0x000fe4000fffe0ff */
[----:B------:R-:W-:Y:S05]  /*6c60*/  @!P0 BRA `(.L_x_130) ;  /* 0x0000000000408947 */ /* 0x000fea0003800000 */
[----:B------:R-:W4:Y:S01]  /*6c70*/  LDCU.64 UR8, c[0x4][0x70] ;  /* 0x01000e00ff0877ac */ /* 0x000f220008000a00 */
[----:B-1----:R-:W-:Y:S01]  /*6c80*/  MOV R3, 0x0 ;  /* 0x0000000000037802 */ /* 0x002fe20000000f00 */
[----:B------:R-:W-:Y:S02]  /*6c90*/  HFMA2 R12, -RZ, RZ, 0, 5.9604644775390625e-08 ;  /* 0x00000001ff0c7431 */ /* 0x000fe400000001ff */
[----:B------:R-:W-:Y:S02]  /*6ca0*/  IMAD.MOV.U32 R8, RZ, RZ, 0x192 ;  /* 0x00000192ff087424 */ /* 0x000fe400078e00ff */
[----:B------:R-:W-:Y:S01]  /*6cb0*/  IMAD.MOV.U32 R13, RZ, RZ, RZ ;  /* 0x000000ffff0d7224 */ /* 0x000fe200078e00ff */
[----:B------:R-:W1:Y:S01]  /*6cc0*/  LDCU.64 UR6, c[0x4][0x78] ;  /* 0x01000f00ff0677ac */ /* 0x000e620008000a00 */
[----:B------:R-:W2:Y:S01]  /*6cd0*/  LDC.64 R2, c[0x4][R3] ;  /* 0x0100000003027b82 */ /* 0x000ea20000000a00 */
[----:B------:R-:W5:Y:S01]  /*6ce0*/  LDCU.64 UR4, c[0x4][0x10] ;  /* 0x01000200ff0477ac */ /* 0x000f620008000a00 */
[----:B----4-:R-:W-:Y:S01]  /*6cf0*/  MOV R5, UR9 ;  /* 0x0000000900057c02 */ /* 0x010fe20008000f00 */
[----:B------:R-:W-:Y:S01]  /*6d00*/  IMAD.U32 R4, RZ, RZ, UR8 ;  /* 0x00000008ff047e24 */ /* 0x000fe2000f8e00ff */
[----:B-1----:R-:W-:Y:S01]  /*6d10*/  MOV R7, UR7 ;  /* 0x0000000700077c02 */ /* 0x002fe20008000f00 */
[----:B------:R-:W-:Y:S01]  /*6d20*/  IMAD.U32 R6, RZ, RZ, UR6 ;  /* 0x00000006ff067e24 */ /* 0x000fe2000f8e00ff */
[----:B-----5:R-:W-:Y:S01]  /*6d30*/  MOV R11, UR5 ;  /* 0x00000005000b7c02 */ /* 0x020fe20008000f00 */
[----:B------:R-:W-:Y:S02]  /*6d40*/  IMAD.U32 R10, RZ, RZ, UR4 ;  /* 0x00000004ff0a7e24 */ /* 0x000fe4000f8e00ff */
[----:B------:R-:W-:Y:S07]  /*6d50*/  LEPC R20, `(.L_x_130) ;  /* 0x000000001014794e */ /* 0x000fee0000000000 */
[----:B--23--:R-:W-:Y:S05]  /*6d60*/  CALL.ABS.NOINC R2 ;  /* 0x0000000002007343 */ /* 0x00cfea0003c00000 */
.L_x_130:
[----:B------:R-:W-:Y:S05]  /*6d70*/  WARPSYNC.ALL ;  /* 0x0000000000007948 */ /* 0x000fea0003800000 */
[----:B------:R-:W-:Y:S01]  /*6d80*/  R2UR UR4, R32 ;  /* 0x00000000200472ca */ /* 0x000fe200000e0000 */
[--C-:B--2---:R-:W-:Y:S02]  /*6d90*/  HADD2.F32 R61, -RZ, R80.reuse.H0_H0 ;  /* 0x20000050ff3d7230 */ /* 0x104fe40000004100 */
[----:B------:R-:W-:Y:S02]  /*6da0*/  HFMA2 R40, -RZ, RZ, 3.7421875, 0 ;  /* 0x437c0000ff287431 */ /* 0x000fe400000001ff */
[----:B------:R-:W-:Y:S01]  /*6db0*/  HADD2.F32 R63, -RZ, R80.H1_H1 ;  /* 0x30000050ff3f7230 */ /* 0x000fe20000004100 */
[----:B------:R-:W-:Y:S01]  /*6dc0*/  ISETP.NE.AND P6, PT, R115, RZ, PT ;  /* 0x000000ff7300720c */ /* 0x000fe20003fc5270 */
[--C-:B------:R-:W-:Y:S01]  /*6dd0*/  HADD2.F32 R60, -RZ, R81.reuse.H0_H0 ;  /* 0x20000051ff3c7230 */ /* 0x100fe20000004100 */
[----:B------:R-:W-:Y:S01]  /*6de0*/  BSSY.RECONVERGENT B1, `(.L_x_131) ;  /* 0x00000c5000017945 */ /* 0x000fe20003800200 */
[----:B------:R-:W-:Y:S02]  /*6df0*/  HADD2.F32 R62, -RZ, R81.H1_H1 ;  /* 0x30000051ff3e7230 */ /* 0x000fe40000004100 */
[--C-:B------:R-:W-:Y:S02]  /*6e00*/  HADD2.F32 R64, -RZ, R82.reuse.H1_H1 ;  /* 0x30000052ff407230 */ /* 0x100fe40000004100 */
[----:B-1----:R-:W1:Y:S06]  /*6e10*/  LDTM.x16 R4, tmem[UR4] ;  /* 0x00000004000479ee */ /* 0x002e6c0008240000 */
[----:B------:R-:W-:Y:S01]  /*6e20*/  @P6 NOP ;  /* 0x0000000000006918 */ /* 0x000fe20000000000 */
[----:B------:R-:W-:Y:S02]  /*6e30*/  @P6 IADD3 R118, PT, PT, R118, 0x190, RZ ;  /* 0x0000019076766810 */ /* 0x000fe40007ffe0ff */
[----:B------:R-:W-:Y:S02]  /*6e40*/  @P6 IADD3 R119, PT, PT, R37, 0x1, RZ ;  /* 0x0000000125776810 */ /* 0x000fe40007ffe0ff */
[----:B------:R-:W-:Y:S02]  /*6e50*/  @P6 LOP3.LUT R118, R118, 0xfefffff8, RZ, 0xc0, !PT ;  /* 0xfefffff876766812 */ /* 0x000fe400078ec0ff */
[C---:B------:R-:W-:Y:S02]  /*6e60*/  @P6 ISETP.NE.AND P0, PT, R119.reuse, 0x4, PT ;  /* 0x000000047700680c */ /* 0x040fe40003f05270 */
[----:B-1----:R1:W-:Y:S02]  /*6e70*/  @P6 SYNCS.ARRIVE.TRANS64.RED.A1T0 RZ, [R118+URZ], RZ ;  /* 0x000000ff76ff69a7 */ /* 0x0023e400081004ff */
[----:B------:R-:W-:Y:S02]  /*6e80*/  @P6 SEL R37, R119, RZ, P0 ;  /* 0x000000ff77256207 */ /* 0x000fe40000000000 */
[----:B------:R-:W-:Y:S04]  /*6e90*/  @P6 SEL R119, RZ, 0x1, P0 ;  /* 0x00000001ff776807 */ /* 0x000fe80000000000 */
[----:B------:R-:W-:Y:S01]  /*6ea0*/  @P6 LOP3.LUT R106, R106, R119, RZ, 0x3c, !PT ;  /* 0x000000776a6a6212 */ /* 0x000fe200078e3cff */
[C---:B------:R-:W-:Y:S01]  /*6eb0*/  FMUL R0, R39.reuse, R4 ;  /* 0x0000000427007220 */ /* 0x040fe20000400000 */
[C---:B------:R-:W-:Y:S01]  /*6ec0*/  FMUL R2, R39.reuse, R5 ;  /* 0x0000000527027220 */ /* 0x040fe20000400000 */
[C---:B------:R-:W-:Y:S01]  /*6ed0*/  FMUL R3, R39.reuse, R6 ;  /* 0x0000000627037220 */ /* 0x040fe20000400000 */
[C---:B------:R-:W-:Y:S01]  /*6ee0*/  FMUL R7, R39.reuse, R7 ;  /* 0x0000000727077220 */ /* 0x040fe20000400000 */
[C---:B------:R-:W-:Y:S01]  /*6ef0*/  FFMA R0, R58.reuse, R61, R0 ;  /* 0x0000003d3a007223 */ /* 0x040fe20000000000 */
[----:B------:R-:W-:Y:S02]  /*6f00*/  HADD2.F32 R61, -RZ, R82.H0_H0 ;  /* 0x20000052ff3d7230 */ /* 0x000fe40000004100 */
[C---:B------:R-:W-:Y:S01]  /*6f10*/  FMUL R4, R39.reuse, R8 ;  /* 0x0000000827047220 */ /* 0x040fe20000400000 */
[C---:B------:R-:W-:Y:S01]  /*6f20*/  FFMA R2, R58.reuse, R63, R2 ;  /* 0x0000003f3a027223 */ /* 0x040fe20000000002 */
[C---:B------:R-:W-:Y:S01]  /*6f30*/  FMUL R5, R39.reuse, R9 ;  /* 0x0000000927057220 */ /* 0x040fe20000400000 */
[C---:B------:R-:W-:Y:S01]  /*6f40*/  FFMA R3, R58.reuse, R60, R3 ;  /* 0x0000003c3a037223 */ /* 0x040fe20000000003 */
[--C-:B------:R-:W-:Y:S02]  /*6f50*/  HADD2.F32 R63, -RZ, R83.reuse.H0_H0 ;  /* 0x20000053ff3f7230 */ /* 0x100fe40000004100 */
[C---:B------:R-:W-:Y:S01]  /*6f60*/  FMUL R6, R39.reuse, R10 ;  /* 0x0000000a27067220 */ /* 0x040fe20000400000 */
[----:B------:R-:W-:Y:S02]  /*6f70*/  HADD2.F32 R60, -RZ, R83.H1_H1 ;  /* 0x30000053ff3c7230 */ /* 0x000fe40000004100 */
[C---:B------:R-:W-:Y:S01]  /*6f80*/  FMUL R11, R39.reuse, R11 ;  /* 0x0000000b270b7220 */ /* 0x040fe20000400000 */
[C---:B------:R-:W-:Y:S01]  /*6f90*/  FFMA R7, R58.reuse, R62, R7 ;  /* 0x0000003e3a077223 */ /* 0x040fe20000000007 */
[C---:B------:R-:W-:Y:S01]  /*6fa0*/  FFMA R4, R58.reuse, R61, R4 ;  /* 0x0000003d3a047223 */ /* 0x040fe20000000004 */
[C---:B------:R-:W-:Y:S01]  /*6fb0*/  FFMA R5, R58.reuse, R64, R5 ;  /* 0x000000403a057223 */ /* 0x040fe20000000005 */
[--C-:B---3--:R-:W-:Y:S02]  /*6fc0*/  HADD2.F32 R61, -RZ, R84.reuse.H0_H0 ;  /* 0x20000054ff3d7230 */ /* 0x108fe40000004100 */
[C---:B------:R-:W-:Y:S01]  /*6fd0*/  FMUL R8, R39.reuse, R12 ;  /* 0x0000000c27087220 */ /* 0x040fe20000400000 */
[C---:B------:R-:W-:Y:S01]  /*6fe0*/  FFMA R6, R58.reuse, R63, R6 ;  /* 0x0000003f3a067223 */ /* 0x040fe20000000006 */
[----:B------:R-:W-:Y:S02]  /*6ff0*/  HADD2.F32 R62, -RZ, R84.H1_H1 ;  /* 0x30000054ff3e7230 */ /* 0x000fe40000004100 */
[C---:B------:R-:W-:Y:S01]  /*7000*/  FMUL R9, R39.reuse, R13 ;  /* 0x0000000d27097220 */ /* 0x040fe20000400000 */
[--C-:B------:R-:W-:Y:S02]  /*7010*/  HADD2.F32 R63, -RZ, R85.reuse.H0_H0 ;  /* 0x20000055ff3f7230 */ /* 0x100fe40000004100 */
[C---:B------:R-:W-:Y:S01]  /*7020*/  FFMA R11, R58.reuse, R60, R11 ;  /* 0x0000003c3a0b7223 */ /* 0x040fe2000000000b */
[C---:B------:R-:W-:Y:S01]  /*7030*/  FMUL R10, R39.reuse, R14 ;  /* 0x0000000e270a7220 */ /* 0x040fe20000400000 */
[----:B------:R-:W-:Y:S02]  /*7040*/  HADD2.F32 R60, -RZ, R85.H1_H1 ;  /* 0x30000055ff3c7230 */ /* 0x000fe40000004100 */
[C---:B------:R-:W-:Y:S01]  /*7050*/  FMUL R15, R39.reuse, R15 ;  /* 0x0000000f270f7220 */ /* 0x040fe20000400000 */
[C---:B------:R-:W-:Y:S01]  /*7060*/  FFMA R8, R58.reuse, R61, R8 ;  /* 0x0000003d3a087223 */ /* 0x040fe20000000008 */
[C---:B------:R-:W-:Y:S01]  /*7070*/  FFMA R9, R58.reuse, R62, R9 ;  /* 0x0000003e3a097223 */ /* 0x040fe20000000009 */
[--C-:B------:R-:W-:Y:S02]  /*7080*/  HADD2.F32 R61, -RZ, R86.reuse.H0_H0 ;  /* 0x20000056ff3d7230 */ /* 0x100fe40000004100 */
[C---:B------:R-:W-:Y:S01]  /*7090*/  FMUL R12, R39.reuse, R16 ;  /* 0x00000010270c7220 */ /* 0x040fe20000400000 */
[C---:B------:R-:W-:Y:S01]  /*70a0*/  FFMA R10, R58.reuse, R63, R10 ;  /* 0x0000003f3a0a7223 */ /* 0x040fe2000000000a */
[C---:B------:R-:W-:Y:S01]  /*70b0*/  FFMA R15, R58.reuse, R60, R15 ;  /* 0x0000003c3a0f7223 */ /* 0x040fe2000000000f */
[----:B------:R-:W-:Y:S02]  /*70c0*/  HADD2.F32 R60, -RZ, R86.H1_H1 ;  /* 0x30000056ff3c7230 */ /* 0x000fe40000004100 */
[C---:B------:R-:W-:Y:S01]  /*70d0*/  FMUL R13, R39.reuse, R17 ;  /* 0x00000011270d7220 */ /* 0x040fe20000400000 */
[--C-:B------:R-:W-:Y:S02]  /*70e0*/  HADD2.F32 R63, -RZ, R87.reuse.H0_H0 ;  /* 0x20000057ff3f7230 */ /* 0x100fe40000004100 */
[C---:B------:R-:W-:Y:S01]  /*70f0*/  FMUL R14, R39.reuse, R18 ;  /* 0x00000012270e7220 */ /* 0x040fe20000400000 */
[----:B------:R-:W-:Y:S02]  /*7100*/  HADD2.F32 R62, -RZ, R87.H1_H1 ;  /* 0x30000057ff3e7230 */ /* 0x000fe40000004100 */
[C---:B------:R-:W-:Y:S01]  /*7110*/  FFMA R12, R58.reuse, R61, R12 ;  /* 0x0000003d3a0c7223 */ /* 0x040fe2000000000c */
[----:B------:R-:W-:Y:S01]  /*7120*/  FMUL R19, R39, R19 ;  /* 0x0000001327137220 */ /* 0x000fe20000400000 */
[----:B------:R-:W-:Y:S01]  /*7130*/  MOV R61, 0x3bbb989d ;  /* 0x3bbb989d003d7802 */ /* 0x000fe20000000f00 */
[C---:B------:R-:W-:Y:S01]  /*7140*/  FFMA R13, R58.reuse, R60, R13 ;  /* 0x0000003c3a0d7223 */ /* 0x040fe2000000000d */
[C---:B------:R-:W-:Y:S01]  /*7150*/  FFMA R14, R58.reuse, R63, R14 ;  /* 0x0000003f3a0e7223 */ /* 0x040fe2000000000e */
[----:B------:R-:W-:Y:S02]  /*7160*/  FFMA R19, R58, R62, R19 ;  /* 0x0000003e3a137223 */ /* 0x000fe40000000013 */
[-C--:B------:R-:W-:Y:S04]  /*7170*/  FFMA.SAT R41, R0, -R61.reuse, 0.5 ;  /* 0x3f00000000297423 */ /* 0x080fe8000000283d */
[-C--:B------:R-:W-:Y:S04]  /*7180*/  FFMA.RM R32, R41, R40.reuse, 12582913 ;  /* 0x4b40000129207423 */ /* 0x080fe80000004028 */
[----:B------:R-:W-:Y:S04]  /*7190*/  FADD R17, R32, -12583039 ;  /* 0xcb40007f20117421 */ /* 0x000fe80000000000 */
[C---:B------:R-:W-:Y:S04]  /*71a0*/  FFMA R17, R0.reuse, -1.4426950216293334961, -R17 ;  /* 0xbfb8aa3b00117823 */ /* 0x040fe80000000811 */
[----:B------:R-:W-:Y:S01]  /*71b0*/  FFMA R17, R0, -1.925963033500011079e-08, R17 ;  /* 0xb2a5706000117823 */ /* 0x000fe20000000011 */
[CC--:B------:R-:W-:Y:S03]  /*71c0*/  FFMA.SAT R41, R2.reuse, -R61.reuse, 0.5 ;  /* 0x3f00000002297423 */ /* 0x0c0fe6000000283d */
[----:B------:R-:W2:Y:S01]  /*71d0*/  MUFU.EX2 R60, R17 ;  /* 0x00000011003c7308 */ /* 0x000ea20000000800 */
[-C--:B------:R-:W-:Y:S04]  /*71e0*/  FFMA.RM R41, R41, R40.reuse, 12582913 ;  /* 0x4b40000129297423 */ /* 0x080fe80000004028 */
[C---:B------:R-:W-:Y:S01]  /*71f0*/  FADD R21, R41.reuse, -12583039 ;  /* 0xcb40007f29157421 */ /* 0x040fe20000000000 */
[----:B------:R-:W-:Y:S03]  /*7200*/  SHF.L.U32 R63, R41, 0x17, RZ ;  /* 0x00000017293f7819 */ /* 0x000fe600000006ff */
[C---:B------:R-:W-:Y:S04]  /*7210*/  FFMA R21, R2.reuse, -1.4426950216293334961, -R21 ;  /* 0xbfb8aa3b02157823 */ /* 0x040fe80000000815 */
[----:B------:R-:W-:Y:S01]  /*7220*/  FFMA R21, R2, -1.925963033500011079e-08, R21 ;  /* 0xb2a5706002157823 */ /* 0x000fe20000000015 */
[-C--:B------:R-:W-:Y:S03]  /*7230*/  FFMA.SAT R43, R3, -R61.reuse, 0.5 ;  /* 0x3f000000032b7423 */ /* 0x080fe6000000283d */
[----:B------:R-:W3:Y:S01]  /*7240*/  MUFU.EX2 R62, R21 ;  /* 0x00000015003e7308 */ /* 0x000ee20000000800 */
[-C--:B------:R-:W-:Y:S04]  /*7250*/  FFMA.RM R42, R43, R40.reuse, 12582913 ;  /* 0x4b4000012b2a7423 */ /* 0x080fe80000004028 */
[C---:B------:R-:W-:Y:S01]  /*7260*/  FADD R16, R42.reuse, -12583039 ;  /* 0xcb40007f2a107421 */ /* 0x040fe20000000000 */
[----:B------:R-:W-:Y:S03]  /*7270*/  SHF.L.U32 R65, R42, 0x17, RZ ;  /* 0x000000172a417819 */ /* 0x000fe600000006ff */
[C---:B------:R-:W-:Y:S04]  /*7280*/  FFMA R16, R3.reuse, -1.4426950216293334961, -R16 ;  /* 0xbfb8aa3b03107823 */ /* 0x040fe80000000810 */
[----:B------:R-:W-:Y:S01]  /*7290*/  FFMA R16, R3, -1.925963033500011079e-08, R16 ;  /* 0xb2a5706003107823 */ /* 0x000fe20000000010 */
[-C--:B------:R-:W-:Y:S03]  /*72a0*/  FFMA.SAT R43, R7, -R61.reuse, 0.5 ;  /* 0x3f000000072b7423 */ /* 0x080fe6000000283d */
[----:B------:R-:W4:Y:S01]  /*72b0*/  MUFU.EX2 R64, R16 ;  /* 0x0000001000407308 */ /* 0x000f220000000800 */
[-C--:B------:R-:W-:Y:S04]  /*72c0*/  FFMA.RM R43, R43, R40.reuse, 12582913 ;  /* 0x4b4000012b2b7423 */ /* 0x080fe80000004028 */
[----:B------:R-:W-:Y:S04]  /*72d0*/  FADD R18, R43, -12583039 ;  /* 0xcb40007f2b127421 */ /* 0x000fe80000000000 */
[C---:B------:R-:W-:Y:S04]  /*72e0*/  FFMA R18, R7.reuse, -1.4426950216293334961, -R18 ;  /* 0xbfb8aa3b07127823 */ /* 0x040fe80000000812 */
[----:B------:R-:W-:Y:S01]  /*72f0*/  FFMA R18, R7, -1.925963033500011079e-08, R18 ;  /* 0xb2a5706007127823 */ /* 0x000fe20000000012 */
[-C--:B------:R-:W-:Y:S03]  /*7300*/  FFMA.SAT R45, R4, -R61.reuse, 0.5 ;  /* 0x3f000000042d7423 */ /* 0x080fe6000000283d */
[----:B------:R-:W5:Y:S01]  /*7310*/  MUFU.EX2 R66, R18 ;  /* 0x0000001200427308 */ /* 0x000f620000000800 */
        /* <DEDUP_REMOVED lines=64> */
[----:B------:R-:W-:Y:S01]  /*7720*/  FFMA.SAT R55, R19, -R61, 0.5 ;  /* 0x3f00000013377423 */ /* 0x000fe2000000283d */
[----:B------:R-:W-:Y:S03]  /*7730*/  SHF.L.U32 R61, R32, 0x17, RZ ;  /* 0x00000017203d7819 */ /* 0x000fe600000006ff */
[----:B------:R-:W-:Y:S04]  /*7740*/  FFMA.RM R40, R55, R40, 12582913 ;  /* 0x4b40000137287423 */ /* 0x000fe80000004028 */
[----:B------:R-:W-:Y:S04]  /*7750*/  FADD R30, R40, -12583039 ;  /* 0xcb40007f281e7421 */ /* 0x000fe80000000000 */
[C---:B------:R-:W-:Y:S04]  /*7760*/  FFMA R30, R19.reuse, -1.4426950216293334961, -R30 ;  /* 0xbfb8aa3b131e7823 */ /* 0x040fe8000000081e */
[----:B------:R-:W-:Y:S01]  /*7770*/  FFMA R30, R19, -1.925963033500011079e-08, R30 ;  /* 0xb2a57060131e7823 */ /* 0x000fe2000000001e */
[----:B--2---:R-:W-:Y:S01]  /*7780*/  FFMA R57, R60, R61, 1 ;  /* 0x3f8000003c397423 */ /* 0x004fe2000000003d */
[----:B------:R-:W-:Y:S01]  /*7790*/  SHF.L.U32 R61, R43, 0x17, RZ ;  /* 0x000000172b3d7819 */ /* 0x000fe200000006ff */
[----:B---3--:R-:W-:Y:S01]  /*77a0*/  FFMA R56, R62, R63, 1 ;  /* 0x3f8000003e387423 */ /* 0x008fe2000000003f */
[----:B------:R-:W-:Y:S01]  /*77b0*/  SHF.L.U32 R60, R44, 0x17, RZ ;  /* 0x000000172c3c7819 */ /* 0x000fe200000006ff */
[----:B----4-:R-:W-:Y:S01]  /*77c0*/  FFMA R55, R64, R65, 1 ;  /* 0x3f80000040377423 */ /* 0x010fe20000000041 */
[----:B-1----:R-:W-:Y:S01]  /*77d0*/  IADD3 R118, PT, PT, R57, 0x1800000, RZ ;  /* 0x0180000039767810 */ /* 0x002fe20007ffe0ff */
[----:B-----5:R-:W-:Y:S01]  /*77e0*/  FFMA R59, R66, R61, 1 ;  /* 0x3f800000423b7423 */ /* 0x020fe2000000003d */
[----:B------:R-:W-:Y:S01]  /*77f0*/  SHF.L.U32 R63, R45, 0x17, RZ ;  /* 0x000000172d3f7819 */ /* 0x000fe200000006ff */
[----:B------:R-:W1:Y:S01]  /*7800*/  MUFU.EX2 R64, R33 ;  /* 0x0000002100407308 */ /* 0x000e620000000800 */
[----:B------:R-:W-:Y:S02]  /*7810*/  LOP3.LUT R118, R118, 0x7f800000, RZ, 0xc0, !PT ;  /* 0x7f80000076767812 */ /* 0x000fe400078ec0ff */
[----:B------:R-:W-:Y:S01]  /*7820*/  SHF.L.U32 R62, R46, 0x17, RZ ;  /* 0x000000172e3e7819 */ /* 0x000fe200000006ff */
[----:B------:R-:W-:Y:S01]  /*7830*/  FFMA R46, R67, R60, 1 ;  /* 0x3f800000432e7423 */ /* 0x000fe2000000003c */
[----:B------:R-:W-:Y:S01]  /*7840*/  SHF.L.U32 R61, R47, 0x17, RZ ;  /* 0x000000172f3d7819 */ /* 0x000fe200000006ff */
[----:B------:R-:W-:Y:S01]  /*7850*/  FFMA R45, R68, R63, 1 ;  /* 0x3f800000442d7423 */ /* 0x000fe2000000003f */
[----:B------:R-:W-:Y:S03]  /*7860*/  ISETP.GT.U32.AND P0, PT, R118, 0x1ffffff, PT ;  /* 0x01ffffff7600780c */ /* 0x000fe60003f04070 */
[----:B------:R-:W2:Y:S01]  /*7870*/  MUFU.EX2 R66, R30 ;  /* 0x0000001e00427308 */ /* 0x000ea20000000800 */
[----:B------:R-:W-:Y:S01]  /*7880*/  SHF.L.U32 R60, R48, 0x17, RZ ;  /* 0x00000017303c7819 */ /* 0x000fe200000006ff */
[----:B------:R-:W-:Y:S01]  /*7890*/  FFMA R42, R69, R62, 1 ;  /* 0x3f800000452a7423 */ /* 0x000fe2000000003e */
[----:B------:R-:W-:Y:S02]  /*78a0*/  SHF.L.U32 R63, R49, 0x17, RZ ;  /* 0x00000017313f7819 */ /* 0x000fe400000006ff */
[----:B------:R-:W-:Y:S02]  /*78b0*/  SHF.L.U32 R62, R50, 0x17, RZ ;  /* 0x00000017323e7819 */ /* 0x000fe400000006ff */
[----:B------:R-:W-:Y:S01]  /*78c0*/  SHF.L.U32 R65, R51, 0x17, RZ ;  /* 0x0000001733417819 */ /* 0x000fe200000006ff */
[----:B------:R-:W-:Y:S01]  /*78d0*/  FFMA R51, R70, R61, 1 ;  /* 0x3f80000046337423 */ /* 0x000fe2000000003d */
[----:B------:R-:W-:Y:S01]  /*78e0*/  FFMA R50, R71, R60, 1 ;  /* 0x3f80000047327423 */ /* 0x000fe2000000003c */
[----:B------:R-:W-:Y:S01]  /*78f0*/  SHF.L.U32 R60, R52, 0x17, RZ ;  /* 0x00000017343c7819 */ /* 0x000fe200000006ff */
[----:B------:R-:W-:Y:S01]  /*7900*/  FFMA R49, R72, R63, 1 ;  /* 0x3f80000048317423 */ /* 0x000fe2000000003f */
[----:B------:R-:W-:Y:S01]  /*7910*/  FFMA R44, R73, R62, 1 ;  /* 0x3f800000492c7423 */ /* 0x000fe2000000003e */
[----:B------:R-:W-:Y:S01]  /*7920*/  SHF.L.U32 R61, R53, 0x17, RZ ;  /* 0x00000017353d7819 */ /* 0x000fe200000006ff */
[----:B------:R-:W-:Y:S01]  /*7930*/  FFMA R43, R74, R65, 1 ;  /* 0x3f8000004a2b7423 */ /* 0x000fe20000000041 */
[----:B------:R-:W-:Y:S01]  /*7940*/  SHF.L.U32 R63, R54, 0x17, RZ ;  /* 0x00000017363f7819 */ /* 0x000fe200000006ff */
[----:B------:R-:W-:Y:S01]  /*7950*/  FFMA R48, R75, R60, 1 ;  /* 0x3f8000004b307423 */ /* 0x000fe2000000003c */
[----:B------:R-:W-:Y:S01]  /*7960*/  SHF.L.U32 R65, R40, 0x17, RZ ;  /* 0x0000001728417819 */ /* 0x000fe200000006ff */
[----:B------:R-:W-:Y:S02]  /*7970*/  FFMA R47, R76, R61, 1 ;  /* 0x3f8000004c2f7423 */ /* 0x000fe4000000003d */
[----:B-1----:R-:W-:Y:S02]  /*7980*/  FFMA R40, R64, R63, 1 ;  /* 0x3f80000040287423 */ /* 0x002fe4000000003f */
[----:B--2---:R-:W-:Y:S01]  /*7990*/  FFMA R41, R66, R65, 1 ;  /* 0x3f80000042297423 */ /* 0x004fe20000000041 */
[----:B------:R-:W-:Y:S06]  /*79a0*/  @P0 BRA `(.L_x_132) ;  /* 0x0000000000100947 */ /* 0x000fec0003800000 */
[----:B------:R-:W-:Y:S02]  /*79b0*/  MOV R52, 0x79d0 ;  /* 0x000079d000347802 */ /* 0x000fe40000000f00 */
[----:B------:R-:W-:Y:S05]  /*79c0*/  CALL.REL.NOINC `($__internal_3_$__cuda_sm20_rcp_rn_f32_slowpath) ;  /* 0x00000028003c7944 */ /* 0x000fea0003c00000 */
[----:B------:R-:W-:Y:S01]  /*79d0*/  MOV R16, R32 ;  /* 0x0000002000107202 */ /* 0x000fe20000000f00 */
[----:B------:R-:W-:Y:S05]  /*79e0*/  BRA `(.L_x_133) ;  /* 0x0000000000107947 */ /* 0x000fea0003800000 */
.L_x_132:
[----:B------:R-:W1:Y:S02]  /*79f0*/  MUFU.RCP R16, R57 ;  /* 0x0000003900107308 */ /* 0x000e640000001000 */
[----:B-1----:R-:W-:Y:S04]  /*7a00*/  FFMA R17, R57, R16, -1 ;  /* 0xbf80000039117423 */ /* 0x002fe80000000010 */
[----:B------:R-:W-:Y:S04]  /*7a10*/  FADD.FTZ R21, -R17, -RZ ;  /* 0x800000ff11157221 */ /* 0x000fe80000010100 */
[----:B------:R-:W-:Y:S07]  /*7a20*/  FFMA R16, R16, R21, R16 ;  /* 0x0000001510107223 */ /* 0x000fee0000000010 */
.L_x_133:
[----:B------:R-:W-:Y:S05]  /*7a30*/  BSYNC.RECONVERGENT B1 ;  /* 0x0000000000017941 */ /* 0x000fea0003800200 */
.L_x_131:
[----:B------:R-:W-:Y:S01]  /*7a40*/  VIADD R17, R56, 0x1800000 ;  /* 0x0180000038117836 */ /* 0x000fe20000000000 */
[----:B------:R-:W-:Y:S04]  /*7a50*/  BSSY.RECONVERGENT B1, `(.L_x_134) ;  /* 0x000000e000017945 */ /* 0x000fe80003800200 */
[----:B------:R-:W-:Y:S04]  /*7a60*/  LOP3.LUT R17, R17, 0x7f800000, RZ, 0xc0, !PT ;  /* 0x7f80000011117812 */ /* 0x000fe800078ec0ff */
[----:B------:R-:W-:Y:S11]  /*7a70*/  ISETP.GT.U32.AND P0, PT, R17, 0x1ffffff, PT ;  /* 0x01ffffff1100780c */ /* 0x000ff60003f04070 */
[----:B------:R-:W-:Y:S02]  /*7a80*/  @!UPT UIADD3 URZ, UPT, UPT, URZ, URZ, URZ ;  /* 0x000000fffffff290 */ /* 0x000fe4000fffe0ff */
[----:B------:R-:W-:Y:S05]  /*7a90*/  @P0 BRA `(.L_x_135) ;  /* 0x0000000000140947 */ /* 0x000fea0003800000 */
[----:B------:R-:W-:Y:S02]  /*7aa0*/  MOV R57, R56 ;  /* 0x0000003800397202 */ /* 0x000fe40000000f00 */
[----:B------:R-:W-:Y:S02]  /*7ab0*/  MOV R52, 0x7ad0 ;  /* 0x00007ad000347802 */ /* 0x000fe40000000f00 */
[----:B------:R-:W-:Y:S05]  /*7ac0*/  CALL.REL.NOINC `($__internal_3_$__cuda_sm20_rcp_rn_f32_slowpath) ;  /* 0x0000002400fc7944 */ /* 0x000fea0003c00000 */
[----:B------:R-:W-:Y:S01]  /*7ad0*/  MOV R17, R32 ;  /* 0x0000002000117202 */ /* 0x000fe20000000f00 */
[----:B------:R-:W-:Y:S05]  /*7ae0*/  BRA `(.L_x_136) ;  /* 0x0000000000107947 */ /* 0x000fea0003800000 */
.L_x_135:
[----:B------:R-:W1:Y:S02]  /*7af0*/  MUFU.RCP R17, R56 ;  /* 0x0000003800117308 */ /* 0x000e640000001000 */
[----:B-1----:R-:W-:Y:S04]  /*7b00*/  FFMA R18, R56, R17, -1 ;  /* 0xbf80000038127423 */ /* 0x002fe80000000011 */
[----:B------:R-:W-:Y:S04]  /*7b10*/  FADD.FTZ R20, -R18, -RZ ;  /* 0x800000ff12147221 */ /* 0x000fe80000010100 */
[----:B------:R-:W-:Y:S07]  /*7b20*/  FFMA R17, R17, R20, R17 ;  /* 0x0000001411117223 */ /* 0x000fee0000000011 */
.L_x_136:
[----:B------:R-:W-:Y:S05]  /*7b30*/  BSYNC.RECONVERGENT B1 ;  /* 0x0000000000017941 */ /* 0x000fea0003800200 */
.L_x_134:
        /* <DEDUP_REMOVED lines=11> */
.L_x_138:
[----:B------:R-:W1:Y:S02]  /*7bf0*/  MUFU.RCP R18, R55 ;  /* 0x0000003700127308 */ /* 0x000e640000001000 */
[----:B-1----:R-:W-:Y:S04]  /*7c00*/  FFMA R20, R55, R18, -1 ;  /* 0xbf80000037147423 */ /* 0x002fe80000000012 */
[----:B------:R-:W-:Y:S04]  /*7c10*/  FADD.FTZ R21, -R20, -RZ ;  /* 0x800000ff14157221 */ /* 0x000fe80000010100 */
[----:B------:R-:W-:Y:S07]  /*7c20*/  FFMA R18, R18, R21, R18 ;  /* 0x0000001512127223 */ /* 0x000fee0000000012 */
.L_x_139:
[----:B------:R-:W-:Y:S05]  /*7c30*/  BSYNC.RECONVERGENT B1 ;  /* 0x0000000000017941 */ /* 0x000fea0003800200 */
.L_x_137:
        /* <DEDUP_REMOVED lines=11> */
.L_x_141:
[----:B------:R-:W1:Y:S02]  /*7cf0*/  MUFU.RCP R20, R59 ;  /* 0x0000003b00147308 */ /* 0x000e640000001000 */
[----:B-1----:R-:W-:Y:S04]  /*7d00*/  FFMA R21, R59, R20, -1 ;  /* 0xbf8000003b157423 */ /* 0x002fe80000000014 */
[----:B------:R-:W-:Y:S04]  /*7d10*/  FADD.FTZ R23, -R21, -RZ ;  /* 0x800000ff15177221 */ /* 0x000fe80000010100 */
[----:B------:R-:W-:Y:S07]  /*7d20*/  FFMA R20, R20, R23, R20 ;  /* 0x0000001714147223 */ /* 0x000fee0000000014 */
.L_x_142:
[----:B------:R-:W-:Y:S05]  /*7d30*/  BSYNC.RECONVERGENT B1 ;  /* 0x0000000000017941 */ /* 0x000fea0003800200 */
.L_x_140:
        /* <DEDUP_REMOVED lines=11> */
.L_x_144:
[----:B------:R-:W1:Y:S02]  /*7df0*/  MUFU.RCP R21, R46 ;  /* 0x0000002e00157308 */ /* 0x000e640000001000 */
[----:B-1----:R-:W-:Y:S04]  /*7e00*/  FFMA R22, R46, R21, -1 ;  /* 0xbf8000002e167423 */ /* 0x002fe80000000015 */
[----:B------:R-:W-:Y:S04]  /*7e10*/  FADD.FTZ R24, -R22, -RZ ;  /* 0x800000ff16187221 */ /* 0x000fe80000010100 */
[----:B------:R-:W-:Y:S07]  /*7e20*/  FFMA R21, R21, R24, R21 ;  /* 0x0000001815157223 */ /* 0x000fee0000000015 */
.L_x_145:
[----:B------:R-:W-:Y:S05]  /*7e30*/  BSYNC.RECONVERGENT B1 ;  /* 0x0000000000017941 */ /* 0x000fea0003800200 */
.L_x_143:
        /* <DEDUP_REMOVED lines=11> */
.L_x_147:
[----:B------:R-:W1:Y:S02]  /*7ef0*/  MUFU.RCP R22, R45 ;  /* 0x0000002d00167308 */ /* 0x000e640000001000 */
[----:B-1----:R-:W-:Y:S04]  /*7f00*/  FFMA R23, R45, R22, -1 ;  /* 0xbf8000002d177423 */ /* 0x002fe80000000016 */
[----:B------:R-:W-:Y:S04]  /*7f10*/  FADD.FTZ R25, -R23, -RZ ;  /* 0x800000ff17197221 */ /* 0x000fe80000010100 */
[----:B------:R-:W-:Y:S07]  /*7f20*/  FFMA R22, R22, R25, R22 ;  /* 0x0000001916167223 */ /* 0x000fee0000000016 */
.L_x_148:
[----:B------:R-:W-:Y:S05]  /*7f30*/  BSYNC.RECONVERGENT B1 ;  /* 0x0000000000017941 */ /* 0x000fea0003800200 */
.L_x_146:
        /* <DEDUP_REMOVED lines=11> */
.L_x_150:
[----:B------:R-:W1:Y:S02]  /*7ff0*/  MUFU.RCP R23, R42 ;  /* 0x0000002a00177308 */ /* 0x000e640000001000 */
[----:B-1----:R-:W-:Y:S04]  /*8000*/  FFMA R24, R42, R23, -1 ;  /* 0xbf8000002a187423 */ /* 0x002fe80000000017 */
[----:B------:R-:W-:Y:S04]  /*8010*/  FADD.FTZ R26, -R24, -RZ ;  /* 0x800000ff181a7221 */ /* 0x000fe80000010100 */
[----:B------:R-:W-:Y:S07]  /*8020*/  FFMA R23, R23, R26, R23 ;  /* 0x0000001a17177223 */ /* 0x000fee0000000017 */
.L_x_151:
[----:B------:R-:W-:Y:S05]  /*8030*/  BSYNC.RECONVERGENT B1 ;  /* 0x0000000000017941 */ /* 0x000fea0003800200 */
.L_x_149:
        /* <DEDUP_REMOVED lines=11> */
.L_x_153:
[----:B------:R-:W1:Y:S02]  /*80f0*/  MUFU.RCP R24, R51 ;  /* 0x0000003300187308 */ /* 0x000e640000001000 */
[----:B-1----:R-:W-:Y:S04]  /*8100*/  FFMA R25, R51, R24, -1 ;  /* 0xbf80000033197423 */ /* 0x002fe80000000018 */
[----:B------:R-:W-:Y:S04]  /*8110*/  FADD.FTZ R27, -R25, -RZ ;  /* 0x800000ff191b7221 */ /* 0x000fe80000010100 */
[----:B------:R-:W-:Y:S07]  /*8120*/  FFMA R24, R24, R27, R24 ;  /* 0x0000001b18187223 */ /* 0x000fee0000000018 */
.L_x_154:
[----:B------:R-:W-:Y:S05]  /*8130*/  BSYNC.RECONVERGENT B1 ;  /* 0x0000000000017941 */ /* 0x000fea0003800200 */
.L_x_152:
        /* <DEDUP_REMOVED lines=11> */
.L_x_156:
[----:B------:R-:W1:Y:S02]  /*81f0*/  MUFU.RCP R25, R50 ;  /* 0x0000003200197308 */ /* 0x000e640000001000 */
[----:B-1----:R-:W-:Y:S04]  /*8200*/  FFMA R26, R50, R25, -1 ;  /* 0xbf800000321a7423 */ /* 0x002fe80000000019 */
[----:B------:R-:W-:Y:S04]  /*8210*/  FADD.FTZ R28, -R26, -RZ ;  /* 0x800000ff1a1c7221 */ /* 0x000fe80000010100 */
[----:B------:R-:W-:Y:S07]  /*8220*/  FFMA R25, R25, R28, R25 ;  /* 0x0000001c19197223 */ /* 0x000fee0000000019 */
.L_x_157:
[----:B------:R-:W-:Y:S05]  /*8230*/  BSYNC.RECONVERGENT B1 ;  /* 0x0000000000017941 */ /* 0x000fea0003800200 */
.L_x_155:
        /* <DEDUP_REMOVED lines=11> */
.L_x_159:
[----:B------:R-:W1:Y:S02]  /*82f0*/  MUFU.RCP R26, R49 ;  /* 0x00000031001a7308 */ /* 0x000e640000001000 */
[----:B-1----:R-:W-:Y:S04]  /*8300*/  FFMA R27, R49, R26, -1 ;  /* 0xbf800000311b7423 */ /* 0x002fe8000000001a */
[----:B------:R-:W-:Y:S04]  /*8310*/  FADD.FTZ R29, -R27, -RZ ;  /* 0x800000ff1b1d7221 */ /* 0x000fe80000010100 */
[----:B------:R-:W-:Y:S07]  /*8320*/  FFMA R26, R26, R29, R26 ;  /* 0x0000001d1a1a7223 */ /* 0x000fee000000001a */
.L_x_160:
[----:B------:R-:W-:Y:S05]  /*8330*/  BSYNC.RECONVERGENT B1 ;  /* 0x0000000000017941 */ /* 0x000fea0003800200 */
.L_x_158:
        /* <DEDUP_REMOVED lines=11> */
.L_x_162:
[----:B------:R-:W1:Y:S02]  /*83f0*/  MUFU.RCP R27, R44 ;  /* 0x0000002c001b7308 */ /* 0x000e640000001000 */
[----:B-1----:R-:W-:Y:S04]  /*8400*/  FFMA R28, R44, R27, -1 ;  /* 0xbf8000002c1c7423 */ /* 0x002fe8000000001b */
[----:B------:R-:W-:Y:S04]  /*8410*/  FADD.FTZ R30, -R28, -RZ ;  /* 0x800000ff1c1e7221 */ /* 0x000fe80000010100 */
[----:B------:R-:W-:Y:S07]  /*8420*/  FFMA R27, R27, R30, R27 ;  /* 0x0000001e1b1b7223 */ /* 0x000fee000000001b */
.L_x_163:
[----:B------:R-:W-:Y:S05]  /*8430*/  BSYNC.RECONVERGENT B1 ;  /* 0x0000000000017941 */ /* 0x000fea0003800200 */
.L_x_161:
        /* <DEDUP_REMOVED lines=11> */
.L_x_165:
[----:B------:R-:W1:Y:S02]  /*84f0*/  MUFU.RCP R28, R43 ;  /* 0x0000002b001c7308 */ /* 0x000e640000001000 */
[----:B-1----:R-:W-:Y:S04]  /*8500*/  FFMA R29, R43, R28, -1 ;  /* 0xbf8000002b1d7423 */ /* 0x002fe8000000001c */
[----:B------:R-:W-:Y:S04]  /*8510*/  FADD.FTZ R31, -R29, -RZ ;  /* 0x800000ff1d1f7221 */ /* 0x000fe80000010100 */
[----:B------:R-:W-:Y:S07]  /*8520*/  FFMA R28, R28, R31, R28 ;  /* 0x0000001f1c1c7223 */ /* 0x000fee000000001c */
.L_x_166:
[----:B------:R-:W-:Y:S05]  /*8530*/  BSYNC.RECONVERGENT B1 ;  /* 0x0000000000017941 */ /* 0x000fea0003800200 */
.L_x_164:
        /* <DEDUP_REMOVED lines=11> */
.L_x_168:
[----:B------:R-:W1:Y:S02]  /*85f0*/  MUFU.RCP R29, R48 ;  /* 0x00000030001d7308 */ /* 0x000e640000001000 */
[----:B-1----:R-:W-:Y:S04]  /*8600*/  FFMA R30, R48, R29, -1 ;  /* 0xbf800000301e7423 */ /* 0x002fe8000000001d */
[----:B------:R-:W-:Y:S04]  /*8610*/  FADD.FTZ R32, -R30, -RZ ;  /* 0x800000ff1e207221 */ /* 0x000fe80000010100 */
[----:B------:R-:W-:Y:S07]  /*8620*/  FFMA R29, R29, R32, R29 ;  /* 0x000000201d1d7223 */ /* 0x000fee000000001d */
.L_x_169:
[----:B------:R-:W-:Y:S05]  /*8630*/  BSYNC.RECONVERGENT B1 ;  /* 0x0000000000017941 */ /* 0x000fea0003800200 */
.L_x_167:
        /* <DEDUP_REMOVED lines=11> */
.L_x_171:
[----:B------:R-:W1:Y:S02]  /*86f0*/  MUFU.RCP R30, R47 ;  /* 0x0000002f001e7308 */ /* 0x000e640000001000 */
[----:B-1----:R-:W-:Y:S04]  /*8700*/  FFMA R31, R47, R30, -1 ;  /* 0xbf8000002f1f7423 */ /* 0x002fe8000000001e */
[----:B------:R-:W-:Y:S04]  /*8710*/  FADD.FTZ R33, -R31, -RZ ;  /* 0x800000ff1f217221 */ /* 0x000fe80000010100 */
[----:B------:R-:W-:Y:S07]  /*8720*/  FFMA R30, R30, R33, R30 ;  /* 0x000000211e1e7223 */ /* 0x000fee000000001e */
.L_x_172:
[----:B------:R-:W-:Y:S05]  /*8730*/  BSYNC.RECONVERGENT B1 ;  /* 0x0000000000017941 */ /* 0x000fea0003800200 */
.L_x_170:
        /* <DEDUP_REMOVED lines=11> */
.L_x_174:
[----:B------:R-:W1:Y:S02]  /*87f0*/  MUFU.RCP R31, R40 ;  /* 0x00000028001f7308 */ /* 0x000e640000001000 */
[----:B-1----:R-:W-:Y:S04]  /*8800*/  FFMA R32, R40, R31, -1 ;  /* 0xbf80000028207423 */ /* 0x002fe8000000001f */
[----:B------:R-:W-:Y:S04]  /*8810*/  FADD.FTZ R42, -R32, -RZ ;  /* 0x800000ff202a7221 */ /* 0x000fe80000010100 */
[----:B------:R-:W-:Y:S07]  /*8820*/  FFMA R31, R31, R42, R31 ;  /* 0x0000002a1f1f7223 */ /* 0x000fee000000001f */
.L_x_175:
[----:B------:R-:W-:Y:S05]  /*8830*/  BSYNC.RECONVERGENT B1 ;  /* 0x0000000000017941 */ /* 0x000fea0003800200 */
.L_x_173:
        /* <DEDUP_REMOVED lines=9> */
[----:B------:R-:W-:Y:S05]  /*88d0*/  BRA `(.L_x_178) ;  /* 0x0000000000107947 */ /* 0x000fea0003800000 */
.L_x_177:
[----:B------:R-:W1:Y:S02]  /*88e0*/  MUFU.RCP R32, R41 ;  /* 0x0000002900207308 */ /* 0x000e640000001000 */
[----:B-1----:R-:W-:Y:S04]  /*88f0*/  FFMA R33, R41, R32, -1 ;  /* 0xbf80000029217423 */ /* 0x002fe80000000020 */
[----:B------:R-:W-:Y:S04]  /*8900*/  FADD.FTZ R43, -R33, -RZ ;  /* 0x800000ff212b7221 */ /* 0x000fe80000010100 */
[----:B------:R-:W-:Y:S07]  /*8910*/  FFMA R32, R32, R43, R32 ;  /* 0x0000002b20207223 */ /* 0x000fee0000000020 */
.L_x_178:
[----:B------:R-:W-:Y:S05]  /*8920*/  BSYNC.RECONVERGENT B1 ;  /* 0x0000000000017941 */ /* 0x000fea0003800200 */
.L_x_176:
[----:B------:R-:W-:Y:S01]  /*8930*/  LOP3.LUT P0, RZ, R109, 0x40, RZ, 0xc0, !PT ;  /* 0x000000406dff7812 */ /* 0x000fe2000780c0ff */
[----:B------:R-:W-:Y:S01]  /*8940*/  FMUL R44, R0, R16 ;  /* 0x00000010002c7220 */ /* 0x000fe20000400000 */
[----:B------:R-:W-:Y:S01]  /*8950*/  LEA R55, R105, R108, 0xb ;  /* 0x0000006c69377211 */ /* 0x000fe200078e58ff */
[----:B------:R-:W-:Y:S01]  /*8960*/  FMUL R33, R2, R17 ;  /* 0x0000001102217220 */ /* 0x000fe20000400000 */
[----:B------:R-:W-:Y:S01]  /*8970*/  FMUL R45, R3, R18 ;  /* 0x00000012032d7220 */ /* 0x000fe20000400000 */
[----:B------:R-:W-:Y:S01]  /*8980*/  FMUL R40, R7, R20 ;  /* 0x0000001407287220 */ /* 0x000fe20000400000 */
[----:B------:R-:W-:Y:S01]  /*8990*/  FMUL R46, R4, R21 ;  /* 0x00000015042e7220 */ /* 0x000fe20000400000 */
[----:B------:R-:W-:Y:S01]  /*89a0*/  FMUL R41, R5, R22 ;  /* 0x0000001605297220 */ /* 0x000fe20000400000 */
[----:B------:R-:W-:Y:S01]  /*89b0*/  F2FP.F16.F32.PACK_AB R44, R33, R44 ;  /* 0x0000002c212c723e */ /* 0x000fe200000000ff */
[----:B------:R-:W-:Y:S01]  /*89c0*/  FMUL R47, R6, R23 ;  /* 0x00000017062f7220 */ /* 0x000fe20000400000 */
[----:B------:R-:W-:Y:S01]  /*89d0*/  LEA R33, R55, R88, 0x1 ;  /* 0x0000005837217211 */ /* 0x000fe200078e08ff */
[----:B------:R-:W-:Y:S01]  /*89e0*/  FMUL R42, R11, R24 ;  /* 0x000000180b2a7220 */ /* 0x000fe20000400000 */
[----:B------:R-:W-:Y:S01]  /*89f0*/  F2FP.F16.F32.PACK_AB R45, R40, R45 ;  /* 0x0000002d282d723e */ /* 0x000fe200000000ff */
[----:B------:R-:W-:Y:S01]  /*8a00*/  FMUL R43, R8, R25 ;  /* 0x00000019082b7220 */ /* 0x000fe20000400000 */
[----:B------:R-:W-:Y:S01]  /*8a10*/  FMUL R48, R9, R26 ;  /* 0x0000001a09307220 */ /* 0x000fe20000400000 */
[----:B------:R-:W-:Y:S01]  /*8a20*/  FMUL R49, R10, R27 ;  /* 0x0000001b0a317220 */ /* 0x000fe20000400000 */
[----:B------:R-:W-:Y:S01]  /*8a30*/  FMUL R50, R15, R28 ;  /* 0x0000001c0f327220 */ /* 0x000fe20000400000 */
[----:B------:R-:W-:Y:S01]  /*8a40*/  FMUL R51, R12, R29 ;  /* 0x0000001d0c337220 */ /* 0x000fe20000400000 */
[----:B------:R-:W-:Y:S01]  /*8a50*/  FMUL R52, R13, R30 ;  /* 0x0000001e0d347220 */ /* 0x000fe20000400000 */
[----:B------:R-:W-:Y:S01]  /*8a60*/  FMUL R53, R14, R31 ;  /* 0x0000001f0e357220 */ /* 0x000fe20000400000 */
[----:B------:R-:W-:Y:S01]  /*8a70*/  FMUL R54, R19, R32 ;  /* 0x0000002013367220 */ /* 0x000fe20000400000 */
[----:B------:R-:W-:Y:S01]  /*8a80*/  F2FP.F16.F32.PACK_AB R46, R41, R46 ;  /* 0x0000002e292e723e */ /* 0x000fe200000000ff */
[----:B------:R-:W-:Y:S01]  /*8a90*/  BSSY.RECONVERGENT B0, `(.L_x_179) ;  /* 0x0000030000007945 */ /* 0x000fe20003800200 */
[----:B------:R-:W-:Y:S02]  /*8aa0*/  F2FP.F16.F32.PACK_AB R47, R42, R47 ;  /* 0x0000002f2a2f723e */ /* 0x000fe400000000ff */
[C---:B------:R-:W-:Y:S02]  /*8ab0*/  IADD3 R55, PT, PT, R33.reuse, 0x300, RZ ;  /* 0x0000030021377810 */ /* 0x040fe40007ffe0ff */
[----:B------:R-:W-:Y:S01]  /*8ac0*/  F2FP.F16.F32.PACK_AB R40, R48, R43 ;  /* 0x0000002b3028723e */ /* 0x000fe200000000ff */
[----:B------:R1:W-:Y:S01]  /*8ad0*/  STS.128 [R33+0x300], R44 ;  /* 0x0003002c21007388 */ /* 0x0003e20000000c00 */
[----:B------:R-:W-:Y:S02]  /*8ae0*/  IADD3 R48, PT, PT, R33, 0x310, RZ ;  /* 0x0000031021307810 */ /* 0x000fe40007ffe0ff */
[----:B------:R-:W-:Y:S02]  /*8af0*/  F2FP.F16.F32.PACK_AB R41, R50, R49 ;  /* 0x000000313229723e */ /* 0x000fe400000000ff */
[----:B------:R-:W-:Y:S02]  /*8b00*/  F2FP.F16.F32.PACK_AB R42, R52, R51 ;  /* 0x00000033342a723e */ /* 0x000fe400000000ff */
[----:B------:R-:W-:Y:S02]  /*8b10*/  F2FP.F16.F32.PACK_AB R43, R54, R53 ;  /* 0x00000035362b723e */ /* 0x000fe400000000ff */
[----:B------:R-:W-:Y:S02]  /*8b20*/  @P0 IADD3 R48, PT, PT, R55, -0x10, RZ ;  /* 0xfffffff037300810 */ /* 0x000fe40007ffe0ff */
[----:B------:R-:W-:Y:S03]  /*8b30*/  ISETP.NE.AND P0, PT, R110, RZ, PT ;  /* 0x000000ff6e00720c */ /* 0x000fe60003f05270 */
[----:B------:R1:W-:Y:S01]  /*8b40*/  STS.128 [R48], R40 ;  /* 0x0000002830007388 */ /* 0x0003e20000000c00 */
[----:B------:R-:W-:Y:S01]  /*8b50*/  @!PT LDS RZ, [RZ] ;  /* 0x00000000fffff984 */ /* 0x000fe20000000800 */
[----:B------:R-:W-:Y:S01]  /*8b60*/  @!PT LDS RZ, [RZ] ;  /* 0x00000000fffff984 */ /* 0x000fe20000000800 */
[----:B------:R-:W-:Y:S01]  /*8b70*/  @!PT LDS RZ, [RZ] ;  /* 0x00000000fffff984 */ /* 0x000fe20000000800 */
[----:B------:R-:W-:Y:S01]  /*8b80*/  @!PT LDS RZ, [RZ] ;  /* 0x00000000fffff984 */ /* 0x000fe20000000800 */
[----:B------:R2:W-:Y:S06]  /*8b90*/  MEMBAR.ALL.CTA ;  /* 0x0000000000007992 */ /* 0x0005ec0000008000 */
[----:B--2---:R-:W2:Y:S02]  /*8ba0*/  FENCE.VIEW.ASYNC.S ;  /* 0x00000000000073c6 */ /* 0x004ea40000000000 */
[----:B--2---:R-:W-:Y:S06]  /*8bb0*/  BAR.SYNC.DEFER_BLOCKING 0x1, 0x80 ;  /* 0x0042000000007b1d */ /* 0x004fec0000010000 */
[----:B------:R-:W-:Y:S05]  /*8bc0*/  @P0 BRA `(.L_x_180) ;  /* 0x0000000000700947 */ /* 0x000fea0003800000 */
[----:B------:R-:W-:Y:S01]  /*8bd0*/  UIADD3 UR8, UP0, UPT, UR42, 0x680, URZ ;  /* 0x000006802a087890 */ /* 0x000fe2000ff1e0ff */
[----:B------:R-:W-:Y:S01]  /*8be0*/  R2UR UR6, R92 ;  /* 0x000000005c0672ca */ /* 0x000fe200000e0000 */
[----:B------:R-:W-:Y:S01]  /*8bf0*/  IMAD R0, R105, 0x1000, R88 ;  /* 0x0000100069007824 */ /* 0x000fe200078e0258 */
[----:B------:R-:W-:Y:S01]  /*8c00*/  PLOP3.LUT P0, PT, PT, PT, PT, 0x80, 0x8 ;  /* 0x000000000008781c */ /* 0x000fe20003f0f070 */
[----:B------:R-:W-:Y:S03]  /*8c10*/  UIADD3.X UR9, UPT, UPT, URZ, UR43, URZ, UP0, !UPT ;  /* 0x0000002bff097290 */ /* 0x000fe600087fe4ff */
[----:B------:R-:W-:Y:S01]  /*8c20*/  R2UR UR10, R0 ;  /* 0x00000000000a72ca */ /* 0x000fe200000e0000 */
[----:B------:R-:W-:Y:S11]  /*8c30*/  IMAD.IADD R0, R91, 0x1, R36 ;  /* 0x000000015b007824 */ /* 0x000ff600078e0224 */
[----:B------:R-:W-:Y:S01]  /*8c40*/  @!UPT UIADD3 URZ, UPT, UPT, URZ, URZ, URZ ;  /* 0x000000fffffff290 */ /* 0x000fe2000fffe0ff */
[----:B------:R-:W-:Y:S11]  /*8c50*/  UIADD3 UR4, UPT, UPT, UR10, 0x300, URZ ;  /* 0x000003000a047890 */ /* 0x000ff6000fffe0ff */
[----:B------:R-:W-:Y:S01]  /*8c60*/  @!UPT UIADD3 URZ, UPT, UPT, URZ, URZ, URZ ;  /* 0x000000fffffff290 */ /* 0x000fe2000fffe0ff */
.L_x_181:
[----:B------:R-:W-:Y:S02]  /*8c70*/  PLOP3.LUT P1, PT, P1, P0, PT, 0xf2, 0x2f ;  /* 0x00000000002f781c */ /* 0x000fe40000f21e72 */
[----:B------:R-:W-:Y:S01]  /*8c80*/  @P0 R2UR P1, UR5, R0 ;  /* 0x00000000000502ca */ /* 0x000fe20000020000 */
[----:B------:R-:W-:Y:S07]  /*8c90*/  UMOV UR7, UR36 ;  /* 0x0000002400077c82 */ /* 0x000fee0008000000 */
[----:B------:R-:W-:Y:S05]  /*8ca0*/  @P0 PLOP3.LUT P0, PT, P1, PT, PT, 0x80, 0x8 ;  /* 0x000000000008081c */ /* 0x000fea0000f0f070 */
[----:B------:R2:W-:Y:S08]  /*8cb0*/  UTMASTG.3D [UR4], [UR8] ;  /* 0x00000004080073b5 */ /* 0x0005f00008010000 */
[----:B--2---:R-:W-:Y:S05]  /*8cc0*/  @P0 BRA.U.ANY `(.L_x_181) ;  /* 0xfffffffd00e80947 */ /* 0x004fea000393ffff */
[----:B------:R-:W-:Y:S01]  /*8cd0*/  R2UR UR6, R92 ;  /* 0x000000005c0672ca */ /* 0x000fe200000e0000 */
[----:B------:R-:W-:Y:S01]  /*8ce0*/  UIADD3 UR4, UPT, UPT, UR10, 0xb00, URZ ;  /* 0x00000b000a047890 */ /* 0x000fe2000fffe0ff */
[----:B------:R-:W-:Y:S01]  /*8cf0*/  PLOP3.LUT P0, PT, PT, PT, PT, 0x80, 0x8 ;  /* 0x000000000008781c */ /* 0x000fe20003f0f070 */
[----:B------:R-:W-:Y:S11]  /*8d00*/  VIADD R0, R0, 0x20 ;  /* 0x0000002000007836 */ /* 0x000ff60000000000 */
[----:B------:R-:W-:Y:S01]  /*8d10*/  @!UPT UIADD3 URZ, UPT, UPT, URZ, URZ, URZ ;  /* 0x000000fffffff290 */ /* 0x000fe2000fffe0ff */
.L_x_182:
[----:B------:R-:W-:Y:S02]  /*8d20*/  PLOP3.LUT P1, PT, P1, P0, PT, 0xf2, 0x2f ;  /* 0x00000000002f781c */ /* 0x000fe40000f21e72 */
[----:B------:R-:W-:Y:S01]  /*8d30*/  @P0 R2UR P1, UR5, R0 ;  /* 0x00000000000502ca */ /* 0x000fe20000020000 */
[----:B------:R-:W-:Y:S07]  /*8d40*/  UMOV UR7, UR36 ;  /* 0x0000002400077c82 */ /* 0x000fee0008000000 */
[----:B------:R-:W-:Y:S05]  /*8d50*/  @P0 PLOP3.LUT P0, PT, P1, PT, PT, 0x80, 0x8 ;  /* 0x000000000008081c */ /* 0x000fea0000f0f070 */
[----:B------:R2:W-:Y:S08]  /*8d60*/  UTMASTG.3D [UR4], [UR8] ;  /* 0x00000004080073b5 */ /* 0x0005f00008010000 */
[----:B--2---:R-:W-:Y:S05]  /*8d70*/  @P0 BRA.U.ANY `(.L_x_182) ;  /* 0xfffffffd00e80947 */ /* 0x004fea000393ffff */
[----:B------:R0:W-:Y:S02]  /*8d80*/  UTMACMDFLUSH ;  /* 0x00000000000079b7 */ /* 0x0001e40000000000 */
.L_x_180:
[----:B------:R-:W-:Y:S05]  /*8d90*/  BSYNC.RECONVERGENT B0 ;  /* 0x0000000000007941 */ /* 0x000fea0003800200 */
.L_x_179:
[----:B------:R-:W-:Y:S01]  /*8da0*/  VIADD R105, R105, 0x1 ;  /* 0x0000000169697836 */ /* 0x000fe20000000000 */
[----:B------:R-:W-:Y:S04]  /*8db0*/  BSSY.RECONVERGENT B0, `(.L_x_183) ;  /* 0x0000008000007945 */ /* 0x000fe80003800200 */
[C---:B------:R-:W-:Y:S04]  /*8dc0*/  ISETP.NE.AND P0, PT, R105.reuse, 0x3, PT ;  /* 0x000000036900780c */ /* 0x040fe80003f05270 */
[----:B------:R-:W-:Y:S02]  /*8dd0*/  SEL R105, R105, RZ, P0 ;  /* 0x000000ff69697207 */ /* 0x000fe40000000000 */
[----:B------:R-:W-:Y:S02]  /*8de0*/  SEL R0, RZ, 0x1, P0 ;  /* 0x00000001ff007807 */ /* 0x000fe40000000000 */
[----:B------:R-:W-:Y:S11]  /*8df0*/  ISETP.NE.AND P0, PT, R110, RZ, PT ;  /* 0x000000ff6e00720c */ /* 0x000ff60003f05270 */
[----:B------:R-:W-:Y:S02]  /*8e00*/  @!UPT UIADD3 URZ, UPT, UPT, URZ, URZ, URZ ;  /* 0x000000fffffff290 */ /* 0x000fe4000fffe0ff */
[----:B------:R-:W-:Y:S05]  /*8e10*/  @P0 BRA `(.L_x_184) ;  /* 0x0000000000040947 */ /* 0x000fea0003800000 */
[----:B------:R-:W-:Y:S04]  /*8e20*/  DEPBAR.LE SB0, 0x1 ;  /* 0x000080400000791a */ /* 0x000fe80000000000 */
.L_x_184:
[----:B------:R-:W-:Y:S05]  /*8e30*/  BSYNC.RECONVERGENT B0 ;  /* 0x0000000000007941 */ /* 0x000fea0003800200 */
.L_x_183:
[----:B------:R-:W-:Y:S01]  /*8e40*/  BAR.SYNC.DEFER_BLOCKING 0x1, 0x80 ;  /* 0x0042000000007b1d */ /* 0x000fe20000010000 */
[----:B------:R-:W-:Y:S01]  /*8e50*/  ISETP.NE.AND P3, PT, R117, RZ, PT ;  /* 0x000000ff7500720c */ /* 0x000fe20003f65270 */
[----:B------:R-:W-:Y:S01]  /*8e60*/  VIADD R96, R96, 0x1 ;  /* 0x0000000160607836 */ /* 0x000fe20000000000 */
[----:B------:R-:W-:Y:S04]  /*8e70*/  LOP3.LUT R107, R107, R0, RZ, 0x3c, !PT ;  /* 0x000000006b6b7212 */ /* 0x000fe800078e3cff */
[----:B------:R-:W-:Y:S01]  /*8e80*/  ISETP.GE.U32.AND P0, PT, R96, 0x2, PT ;  /* 0x000000026000780c */ /* 0x000fe20003f06070 */
[----:B------:R-:W-:Y:S11]  /*8e90*/  BSSY.RECONVERGENT B0, `(.L_x_185) ;  /* 0x000000a000007945 */ /* 0x000ff60003800200 */
[----:B------:R-:W-:Y:S01]  /*8ea0*/  @!UPT UIADD3 URZ, UPT, UPT, URZ, URZ, URZ ;  /* 0x000000fffffff290 */ /* 0x000fe2000fffe0ff */
[----:B------:R-:W-:Y:S05]  /*8eb0*/  @!P0 BRA `(.L_x_186) ;  /* 0x00000000001c8947 */ /* 0x000fea0003800000 */
[C---:B------:R-:W-:Y:S02]  /*8ec0*/  VIADD R0, R103.reuse, 0x1 ;  /* 0x0000000167007836 */ /* 0x040fe40000000000 */
[----:B------:R-:W-:Y:S03]  /*8ed0*/  @!P3 IMAD R2, R103, 0x8, R88 ;  /* 0x000000086702b824 */ /* 0x000fe600078e0258 */
[C---:B------:R-:W-:Y:S04]  /*8ee0*/  ISETP.NE.AND P0, PT, R0.reuse, 0x3, PT ;  /* 0x000000030000780c */ /* 0x040fe80003f05270 */
[----:B------:R-:W-:Y:S01]  /*8ef0*/  SEL R103, R0, RZ, P0 ;  /* 0x000000ff00677207 */ /* 0x000fe20000000000 */
[----:B------:R-:W-:Y:S05]  /*8f00*/  @!P3 VIADD R0, R2, 0x128 ;  /* 0x000001280200b836 */ /* 0x000fea0000000000 */
[----:B------:R-:W-:Y:S04]  /*8f10*/  @!P3 PRMT R0, R89, 0x654, R0 ;  /* 0x000006545900b816 */ /* 0x000fe80000000000 */
[----:B------:R2:W-:Y:S03]  /*8f20*/  @!P3 SYNCS.ARRIVE.TRANS64.RED.A1T0 RZ, [R0+URZ], RZ ;  /* 0x000000ff00ffb9a7 */ /* 0x0005e600081004ff */
.L_x_186:
[----:B------:R-:W-:Y:S05]  /*8f30*/  BSYNC.RECONVERGENT B0 ;  /* 0x0000000000007941 */ /* 0x000fea0003800200 */
.L_x_185:
[----:B------:R-:W-:Y:S01]  /*8f40*/  ISETP.NE.AND P0, PT, R115, RZ, PT ;  /* 0x000000ff7300720c */ /* 0x000fe20003f05270 */
[----:B------:R-:W-:Y:S01]  /*8f50*/  IMAD.MOV.U32 R36, RZ, RZ, 0x10 ;  /* 0x00000010ff247424 */ /* 0x000fe200078e00ff */
[----:B------:R-:W-:Y:S02]  /*8f60*/  ISETP.NE.AND P2, PT, R114, RZ, PT ;  /* 0x000000ff7200720c */ /* 0x000fe40003f45270 */
[----:B------:R-:W-:Y:S02]  /*8f70*/  PLOP3.LUT P1, PT, P3, P0, PT, 0xf8, 0x8f ;  /* 0x00000000008f781c */ /* 0x000fe40001f21f70 */
[----:B------:R-:W-:Y:S11]  /*8f80*/  SEL R98, R98, 0x1, P3 ;  /* 0x0000000162627807 */ /* 0x000ff60001800000 */
[----:B------:R-:W3:Y:S01]  /*8f90*/  @!P1 S2R R89, SR_CgaCtaId ;  /* 0x0000000000599919 */ /* 0x000ee20000008800 */
[----:B------:R-:W-:Y:S02]  /*8fa0*/  @!P1 MOV R2, 0x400 ;  /* 0x0000040000029802 */ /* 0x000fe40000000f00 */
[----:B--2---:R-:W-:Y:S02]  /*8fb0*/  @!P1 SHF.L.U32 R0, R99, 0x1f, RZ ;  /* 0x0000001f63009819 */ /* 0x004fe400000006ff */
[----:B---3--:R-:W-:Y:S05]  /*8fc0*/  @!P1 LEA R88, R89, R2, 0x18 ;  /* 0x0000000259589211 */ /* 0x008fea00078ec0ff */
[----:B------:R-:W-:Y:S04]  /*8fd0*/  @!P1 IMAD R3, R97, 0x8, R88 ;  /* 0x0000000861039824 */ /* 0x000fe800078e0258 */
[----:B------:R-:W2:Y:S02]  /*8fe0*/  @!P1 SYNCS.PHASECHK.TRANS64.TRYWAIT P0, [R3+URZ+0x110], R0 ;  /* 0x00011000030095a7 */ /* 0x000ea400080011ff */
[----:B--2---:R-:W-:Y:S02]  /*8ff0*/  @!P1 SEL R98, RZ, 0x1, !P0 ;  /* 0x00000001ff629807 */ /* 0x004fe40004000000 */
[----:B------:R-:W-:Y:S02]  /*9000*/  PLOP3.LUT P1, PT, PT, PT, PT, 0x80, 0x8 ;  /* 0x000000000008781c */ /* 0x000fe40003f2f070 */
[----:B------:R-:W-:Y:S02]  /*9010*/  PLOP3.LUT P0, PT, PT, PT, PT, 0x8, 0x80 ;  /* 0x000000000080781c */ /* 0x000fe40003f0e170 */
[----:B------:R-:W-:Y:S01]  /*9020*/  P2R R115, PR, RZ, 0x2 ;  /* 0x00000002ff737803 */ /* 0x000fe20000000000 */
[----:B------:R-:W-:Y:S10]  /*9030*/  @P2 BRA `(.L_x_187) ;  /* 0xffffffd800282947 */ /* 0x000ff4000383ffff */
[----:B------:R-:W-:Y:S01]  /*9040*/  ISETP.NE.AND P2, PT, R113, RZ, PT ;  /* 0x000000ff7100720c */ /* 0x000fe20003f45270 */
[----:B------:R-:W-:Y:S01]  /*9050*/  UIADD3 UR37, UPT, UPT, UR37, 0x2, URZ ;  /* 0x0000000225257890 */ /* 0x000fe2000fffe0ff */
[----:B------:R-:W-:Y:S01]  /*9060*/  ISETP.NE.AND P0, PT, R93, 0x2, PT ;  /* 0x000000025d00780c */ /* 0x000fe20003f05270 */
[----:B------:R-:W-:Y:S02]  /*9070*/  IMAD.IADD R18, R100, 0x1, R77 ;  /* 0x0000000164127824 */ /* 0x000fe400078e024d */
[----:B------:R-:W-:Y:S01]  /*9080*/  IMAD.IADD R19, R101, 0x1, R78 ;  /* 0x0000000165137824 */ /* 0x000fe200078e024e */
[----:B------:R-:W-:Y:S02]  /*9090*/  SEL R3, RZ, 0x1, P0 ;  /* 0x00000001ff037807 */ /* 0x000fe40000000000 */
[----:B------:R-:W-:Y:S02]  /*90a0*/  SEL R93, R93, RZ, P0 ;  /* 0x000000ff5d5d7207 */ /* 0x000fe40000000000 */
[----:B------:R-:W-:-:S03]  /*90b0*/  LOP3.LUT R104, R104, R3, RZ, 0x3c, !PT ;  /* 0x0000000368687212 */ /* 0x000fc600078e3cff */
[----:B------:R-:W-:Y:S01]  /*90c0*/  @P2 R2UR UR36, R102 ;  /* 0x00000000662422ca */ /* 0x000fe200000e0000 */
[----:B------:R-:W-:-:S14]  /*90d0*/  @P2 BRA `(.L_x_188) ;  /* 0xffffffc800b82947 */ /* 0x000fdc000383ffff */
[----:B------:R-:W-:-:S09]  /*90e0*/  UISETP.NE.AND UP0, UPT, UR41, URZ, UPT ;  /* 0x000000ff2900728c */ /* 0x000fd2000bf05270 */
[----:B------:R-:W-:Y:S05]  /*90f0*/  BRA.U !UP0, `(.L_x_189) ;  /* 0x0000000108487547 */ /* 0x000fea000b800000 */
[----:B------:R-:W2:Y:S02]  /*9100*/  LDCU.64 UR4, c[0x0][0x890] ;  /* 0x00011200ff0477ac */ /* 0x000ea40008000a00 */
[----:B--2---:R-:W-:-:S04]  /*9110*/  UISETP.NE.U32.AND UP0, UPT, UR4, URZ, UPT ;  /* 0x000000ff0400728c */ /* 0x004fc8000bf05070 */
[----:B------:R-:W-:-:S09]  /*9120*/  UISETP.NE.AND.EX UP0, UPT, UR5, URZ, UPT, UP0 ;  /* 0x000000ff0500728c */ /* 0x000fd2000bf05300 */
[----:B------:R-:W-:Y:S05]  /*9130*/  BRA.U UP0, `(.L_x_190) ;  /* 0x00000001000c7547 */ /* 0x000fea000b800000 */
[----:B------:R-:W-:-:S13]  /*9140*/  FSETP.NEU.AND P0, PT, R58, RZ, PT ;  /* 0x000000ff3a00720b */ /* 0x000fda0003f0d000 */
[----:B------:R-:W-:Y:S05]  /*9150*/  @!P0 EXIT ;  /* 0x000000000000894d */ /* 0x000fea0003800000 */
[----:B------:R-:W-:Y:S05]  /*9160*/  BRA `(.L_x_189) ;  /* 0x00000000002c7947 */ /* 0x000fea0003800000 */
.L_x_190:
[----:B------:R-:W-:Y:S01]  /*9170*/  ISETP.NE.AND P0, PT, R90, RZ, PT ;  /* 0x000000ff5a00720c */ /* 0x000fe20003f05270 */
[----:B------:R-:W-:-:S12]  /*9180*/  BSSY.RECONVERGENT B0, `(.L_x_189) ;  /* 0x0000009000007945 */ /* 0x000fd80003800200 */
[----:B------:R-:W-:Y:S05]  /*9190*/  @P0 BRA `(.L_x_191) ;  /* 0x0000000000140947 */ /* 0x000fea0003800000 */
[----:B------:R-:W2:Y:S02]  /*91a0*/  LDCU.64 UR4, c[0x0][0x888] ;  /* 0x00011100ff0477ac */ /* 0x000ea40008000a00 */
[----:B--2---:R-:W-:-:S04]  /*91b0*/  ISETP.NE.U32.AND P0, PT, RZ, UR4, PT ;  /* 0x00000004ff007c0c */ /* 0x004fc8000bf05070 */
[----:B------:R-:W-:-:S13]  /*91c0*/  ISETP.NE.AND.EX P0, PT, RZ, UR5, PT, P0 ;  /* 0x00000005ff007c0c */ /* 0x000fda000bf05300 */
[----:B------:R-:W-:Y:S05]  /*91d0*/  @!P0 EXIT ;  /* 0x000000000000894d */ /* 0x000fea0003800000 */
[----:B------:R-:W-:Y:S05]  /*91e0*/  BRA `(.L_x_192) ;  /* 0x0000000000087947 */ /* 0x000fea0003800000 */
.L_x_191:
[----:B------:R-:W-:-:S13]  /*91f0*/  FSETP.NEU.AND P0, PT, R58, RZ, PT ;  /* 0x000000ff3a00720b */ /* 0x000fda0003f0d000 */
[----:B------:R-:W-:Y:S05]  /*9200*/  @!P0 EXIT ;  /* 0x000000000000894d */ /* 0x000fea0003800000 */
.L_x_192:
[----:B------:R-:W-:Y:S05]  /*9210*/  BSYNC.RECONVERGENT B0 ;  /* 0x0000000000007941 */ /* 0x000fea0003800200 */
.L_x_189:
[----:B------:R-:W-:Y:S01]  /*9220*/  IMAD R0, R103, 0x8, R88 ;  /* 0x0000000867007824 */ /* 0x000fe200078e0258 */
[----:B------:R-:W-:-:S04]  /*9230*/  DEPBAR.LE SB0, 0x0 ;  /* 0x000080000000791a */ /* 0x000fc80000000000 */
[----:B------:R-:W-:-:S04]  /*9240*/  IADD3 R0, PT, PT, R0, 0x128, RZ ;  /* 0x0000012800007810 */ /* 0x000fc80007ffe0ff */
[----:B------:R-:W-:-:S04]  /*9250*/  PRMT R0, R89, 0x654, R0 ;  /* 0x0000065459007816 */ /* 0x000fc80000000000 */
[----:B------:R-:W-:Y:S01]  /*9260*/  SYNCS.ARRIVE.TRANS64.RED.A1T0 RZ, [R0+URZ], RZ ;  /* 0x000000ff00ff79a7 */ /* 0x000fe200081004ff */
[----:B------:R-:W-:Y:S05]  /*9270*/  EXIT ;  /* 0x000000000000794d */ /* 0x000fea0003800000 */
.L_x_25:
[----:B--2---:R2:W4:Y:S02]  /*9280*/  SYNCS.PHASECHK.TRANS64.TRYWAIT P0, [R3+URZ+0x1c0], R2 ;  /* 0x0001c002030075a7 */ /* 0x00452400080011ff */
[----:B----4-:R-:W-:Y:S05]  /*9290*/  @!P0 NANOSLEEP.SYNCS 0x989680 ;  /* 0x009896800000895d */ /* 0x010fea0003900000 */
[----:B------:R-:W4:Y:S02]  /*92a0*/  @!P0 SYNCS.PHASECHK.TRANS64 P0, [R3+URZ+0x1c0], R2 ;  /* 0x0001c002030085a7 */ /* 0x000f2400080010ff */
[----:B----4-:R-:W-:Y:S05]  /*92b0*/  @!P0 BRA `(.L_x_25) ;  /* 0xfffffffc00f08947 */ /* 0x010fea000383ffff */
[----:B------:R-:W-:Y:S05]  /*92c0*/  BRA `(.L_x_193) ;  /* 0xffffff8400a87947 */ /* 0x000fea000383ffff */
.L_x_28:
[----:B-1----:R-:W-:-:S07]  /*92d0*/  MOV R2, UR33 ;  /* 0x0000002100027c02 */ /* 0x002fce0008000f00 */
.L_x_194:
[----:B-1----:R1:W2:Y:S02]  /*92e0*/  SYNCS.PHASECHK.TRANS64.TRYWAIT P0, [R2+URZ+0x88], R5 ;  /* 0x00008805020075a7 */ /* 0x0022a400080011ff */
[----:B--2---:R-:W-:Y:S05]  /*92f0*/  @!P0 NANOSLEEP.SYNCS 0x989680 ;  /* 0x009896800000895d */ /* 0x004fea0003900000 */
[----:B------:R-:W2:Y:S02]  /*9300*/  @!P0 SYNCS.PHASECHK.TRANS64 P0, [R2+URZ+0x88], R5 ;  /* 0x00008805020085a7 */ /* 0x000ea400080010ff */
[----:B--2---:R-:W-:Y:S05]  /*9310*/  @!P0 BRA `(.L_x_194) ;  /* 0xfffffffc00f08947 */ /* 0x004fea000383ffff */
[----:B------:R-:W-:Y:S05]  /*9320*/  BRA `(.L_x_27) ;  /* 0xffffff8800107947 */ /* 0x000fea000383ffff */
.L_x_35:
[----:B-1----:R-:W-:-:S07]  /*9330*/  MOV R2, UR17 ;  /* 0x0000001100027c02 */ /* 0x002fce0008000f00 */
.L_x_195:
[----:B-1----:R1:W2:Y:S02]  /*9340*/  SYNCS.PHASECHK.TRANS64.TRYWAIT P0, [R2+URZ+0x88], R5 ;  /* 0x00008805020075a7 */ /* 0x0022a400080011ff */
[----:B--2---:R-:W-:Y:S05]  /*9350*/  @!P0 NANOSLEEP.SYNCS 0x989680 ;  /* 0x009896800000895d */ /* 0x004fea0003900000 */
[----:B------:R-:W2:Y:S02]  /*9360*/  @!P0 SYNCS.PHASECHK.TRANS64 P0, [R2+URZ+0x88], R5 ;  /* 0x00008805020085a7 */ /* 0x000ea400080010ff */
[----:B--2---:R-:W-:Y:S05]  /*9370*/  @!P0 BRA `(.L_x_195) ;  /* 0xfffffffc00f08947 */ /* 0x004fea000383ffff */
[----:B------:R-:W-:Y:S05]  /*9380*/  BRA `(.L_x_34) ;  /* 0xffffff8800d07947 */ /* 0x000fea000383ffff */
.L_x_40:
[----:B-1----:R1:W2:Y:S02]  /*9390*/  SYNCS.PHASECHK.TRANS64.TRYWAIT P0, [R2+URZ+0x150], R3 ;  /* 0x00015003020075a7 */ /* 0x0022a400080011ff */
[----:B--2---:R-:W-:Y:S05]  /*93a0*/  @!P0 NANOSLEEP.SYNCS 0x989680 ;  /* 0x009896800000895d */ /* 0x004fea0003900000 */
[----:B------:R-:W2:Y:S02]  /*93b0*/  @!P0 SYNCS.PHASECHK.TRANS64 P0, [R2+URZ+0x150], R3 ;  /* 0x00015003020085a7 */ /* 0x000ea400080010ff */
[----:B--2---:R-:W-:Y:S05]  /*93c0*/  @!P0 BRA `(.L_x_40) ;  /* 0xfffffffc00f08947 */ /* 0x004fea000383ffff */
[----:B------:R-:W-:Y:S05]  /*93d0*/  BRA `(.L_x_196) ;  /* 0xffffff8c00747947 */ /* 0x000fea000383ffff */
.L_x_44:
[----:B---3--:R-:W-:-:S07]  /*93e0*/  MOV R0, UR4 ;  /* 0x0000000400007c02 */ /* 0x008fce0008000f00 */
.L_x_197:
[----:B-1----:R1:W2:Y:S02]  /*93f0*/  SYNCS.PHASECHK.TRANS64.TRYWAIT P0, [R0+URZ], R3 ;  /* 0x00000003000075a7 */ /* 0x0022a400080011ff */
[----:B--2---:R-:W-:Y:S05]  /*9400*/  @!P0 NANOSLEEP.SYNCS 0x989680 ;  /* 0x009896800000895d */ /* 0x004fea0003900000 */
[----:B------:R-:W2:Y:S02]  /*9410*/  @!P0 SYNCS.PHASECHK.TRANS64 P0, [R0+URZ], R3 ;  /* 0x00000003000085a7 */ /* 0x000ea400080010ff */
[----:B--2---:R-:W-:Y:S05]  /*9420*/  @!P0 BRA `(.L_x_197) ;  /* 0xfffffffc00f08947 */ /* 0x004fea000383ffff */
[----:B------:R-:W-:Y:S05]  /*9430*/  BRA `(.L_x_198) ;  /* 0xffffff9000e47947 */ /* 0x000fea000383ffff */
.L_x_45:
[----:B---3--:R-:W-:-:S07]  /*9440*/  MOV R0, UR4 ;  /* 0x0000000400007c02 */ /* 0x008fce0008000f00 */
.L_x_199:
[----:B-1----:R1:W2:Y:S02]  /*9450*/  SYNCS.PHASECHK.TRANS64.TRYWAIT P0, [R0+URZ], R3 ;  /* 0x00000003000075a7 */ /* 0x0022a400080011ff */
[----:B--2---:R-:W-:Y:S05]  /*9460*/  @!P0 NANOSLEEP.SYNCS 0x989680 ;  /* 0x009896800000895d */ /* 0x004fea0003900000 */
[----:B------:R-:W2:Y:S02]  /*9470*/  @!P0 SYNCS.PHASECHK.TRANS64 P0, [R0+URZ], R3 ;  /* 0x00000003000085a7 */ /* 0x000ea400080010ff */
[----:B--2---:R-:W-:Y:S05]  /*9480*/  @!P0 BRA `(.L_x_199) ;  /* 0xfffffffc00f08947 */ /* 0x004fea000383ffff */
[----:B------:R-:W-:Y:S05]  /*9490*/  BRA `(.L_x_200) ;  /* 0xffffff9000f07947 */ /* 0x000fea000383ffff */
.L_x_46:
[----:B---3--:R-:W-:-:S07]  /*94a0*/  MOV R0, UR4 ;  /* 0x0000000400007c02 */ /* 0x008fce0008000f00 */
.L_x_201:
[----:B-1----:R1:W2:Y:S02]  /*94b0*/  SYNCS.PHASECHK.TRANS64.TRYWAIT P0, [R0+URZ], R3 ;  /* 0x00000003000075a7 */ /* 0x0022a400080011ff */
[----:B--2---:R-:W-:Y:S05]  /*94c0*/  @!P0 NANOSLEEP.SYNCS 0x989680 ;  /* 0x009896800000895d */ /* 0x004fea0003900000 */
[----:B------:R-:W2:Y:S02]  /*94d0*/  @!P0 SYNCS.PHASECHK.TRANS64 P0, [R0+URZ], R3 ;  /* 0x00000003000085a7 */ /* 0x000ea400080010ff */
[----:B--2---:R-:W-:Y:S05]  /*94e0*/  @!P0 BRA `(.L_x_201) ;  /* 0xfffffffc00f08947 */ /* 0x004fea000383ffff */
[----:B------:R-:W-:Y:S05]  /*94f0*/  BRA `(.L_x_202) ;  /* 0xffffff9000fc7947 */ /* 0x000fea000383ffff */
.L_x_47:
[----:B---3--:R-:W-:-:S07]  /*9500*/  MOV R0, UR4 ;  /* 0x0000000400007c02 */ /* 0x008fce0008000f00 */
.L_x_203:
[----:B-1----:R1:W2:Y:S02]  /*9510*/  SYNCS.PHASECHK.TRANS64.TRYWAIT P0, [R0+URZ], R3 ;  /* 0x00000003000075a7 */ /* 0x0022a400080011ff */
[----:B--2---:R-:W-:Y:S05]  /*9520*/  @!P0 NANOSLEEP.SYNCS 0x989680 ;  /* 0x009896800000895d */ /* 0x004fea0003900000 */
[----:B------:R-:W2:Y:S02]  /*9530*/  @!P0 SYNCS.PHASECHK.TRANS64 P0, [R0+URZ], R3 ;  /* 0x00000003000085a7 */ /* 0x000ea400080010ff */
[----:B--2---:R-:W-:Y:S05]  /*9540*/  @!P0 BRA `(.L_x_203) ;  /* 0xfffffffc00f08947 */ /* 0x004fea000383ffff */
[----:B------:R-:W-:Y:S05]  /*9550*/  BRA `(.L_x_204) ;  /* 0xffffff9400087947 */ /* 0x000fea000383ffff */
.L_x_48:
[----:B---3--:R-:W-:-:S07]  /*9560*/  MOV R0, UR4 ;  /* 0x0000000400007c02 */ /* 0x008fce0008000f00 */
.L_x_205:
[----:B-1----:R1:W2:Y:S02]  /*9570*/  SYNCS.PHASECHK.TRANS64.TRYWAIT P0, [R0+URZ], R3 ;  /* 0x00000003000075a7 */ /* 0x0022a400080011ff */
[----:B--2---:R-:W-:Y:S05]  /*9580*/  @!P0 NANOSLEEP.SYNCS 0x989680 ;  /* 0x009896800000895d */ /* 0x004fea0003900000 */
[----:B------:R-:W2:Y:S02]  /*9590*/  @!P0 SYNCS.PHASECHK.TRANS64 P0, [R0+URZ], R3 ;  /* 0x00000003000085a7 */ /* 0x000ea400080010ff */
[----:B--2---:R-:W-:Y:S05]  /*95a0*/  @!P0 BRA `(.L_x_205) ;  /* 0xfffffffc00f08947 */ /* 0x004fea000383ffff */
[----:B------:R-:W-:Y:S05]  /*95b0*/  BRA `(.L_x_206) ;  /* 0xffffff9400147947 */ /* 0x000fea000383ffff */
.L_x_49:
[----:B---3--:R-:W-:-:S07]  /*95c0*/  MOV R0, UR4 ;  /* 0x0000000400007c02 */ /* 0x008fce0008000f00 */
.L_x_207:
[----:B-1----:R1:W2:Y:S02]  /*95d0*/  SYNCS.PHASECHK.TRANS64.TRYWAIT P0, [R0+URZ], R3 ;  /* 0x00000003000075a7 */ /* 0x0022a400080011ff */
[----:B--2---:R-:W-:Y:S05]  /*95e0*/  @!P0 NANOSLEEP.SYNCS 0x989680 ;  /* 0x009896800000895d */ /* 0x004fea0003900000 */
[----:B------:R-:W2:Y:S02]  /*95f0*/  @!P0 SYNCS.PHASECHK.TRANS64 P0, [R0+URZ], R3 ;  /* 0x00000003000085a7 */ /* 0x000ea400080010ff */
[----:B--2---:R-:W-:Y:S05]  /*9600*/  @!P0 BRA `(.L_x_207) ;  /* 0xfffffffc00f08947 */ /* 0x004fea000383ffff */
[----:B------:R-:W-:Y:S05]  /*9610*/  BRA `(.L_x_208) ;  /* 0xffffff9400207947 */ /* 0x000fea000383ffff */
.L_x_50:
[----:B---3--:R-:W-:-:S07]  /*9620*/  MOV R0, UR4 ;  /* 0x0000000400007c02 */ /* 0x008fce0008000f00 */
.L_x_209:
[----:B-1----:R1:W2:Y:S02]  /*9630*/  SYNCS.PHASECHK.TRANS64.TRYWAIT P0, [R0+URZ], R3 ;  /* 0x00000003000075a7 */ /* 0x0022a400080011ff */
[----:B--2---:R-:W-:Y:S05]  /*9640*/  @!P0 NANOSLEEP.SYNCS 0x989680 ;  /* 0x009896800000895d */ /* 0x004fea0003900000 */
[----:B------:R-:W2:Y:S02]  /*9650*/  @!P0 SYNCS.PHASECHK.TRANS64 P0, [R0+URZ], R3 ;  /* 0x00000003000085a7 */ /* 0x000ea400080010ff */
[----:B--2---:R-:W-:Y:S05]  /*9660*/  @!P0 BRA `(.L_x_209) ;  /* 0xfffffffc00f08947 */ /* 0x004fea000383ffff */
[----:B------:R-:W-:Y:S05]  /*9670*/  BRA `(.L_x_210) ;  /* 0xffffff94002c7947 */ /* 0x000fea000383ffff */
.L_x_51:
[----:B---3--:R-:W-:-:S07]  /*9680*/  MOV R0, UR4 ;  /* 0x0000000400007c02 */ /* 0x008fce0008000f00 */
.L_x_211:
[----:B-1----:R1:W2:Y:S02]  /*9690*/  SYNCS.PHASECHK.TRANS64.TRYWAIT P0, [R0+URZ], R3 ;  /* 0x00000003000075a7 */ /* 0x0022a400080011ff */
[----:B--2---:R-:W-:Y:S05]  /*96a0*/  @!P0 NANOSLEEP.SYNCS 0x989680 ;  /* 0x009896800000895d */ /* 0x004fea0003900000 */
[----:B------:R-:W2:Y:S02]  /*96b0*/  @!P0 SYNCS.PHASECHK.TRANS64 P0, [R0+URZ], R3 ;  /* 0x00000003000085a7 */ /* 0x000ea400080010ff */
[----:B--2---:R-:W-:Y:S05]  /*96c0*/  @!P0 BRA `(.L_x_211) ;  /* 0xfffffffc00f08947 */ /* 0x004fea000383ffff */
[----:B------:R-:W-:Y:S05]  /*96d0*/  BRA `(.L_x_212) ;  /* 0xffffff9400387947 */ /* 0x000fea000383ffff */
.L_x_52:
[----:B---3--:R-:W-:-:S07]  /*96e0*/  MOV R0, UR4 ;  /* 0x0000000400007c02 */ /* 0x008fce0008000f00 */
.L_x_213:
[----:B-1----:R1:W2:Y:S02]  /*96f0*/  SYNCS.PHASECHK.TRANS64.TRYWAIT P0, [R0+URZ], R3 ;  /* 0x00000003000075a7 */ /* 0x0022a400080011ff */
[----:B--2---:R-:W-:Y:S05]  /*9700*/  @!P0 NANOSLEEP.SYNCS 0x989680 ;  /* 0x009896800000895d */ /* 0x004fea0003900000 */
[----:B------:R-:W2:Y:S02]  /*9710*/  @!P0 SYNCS.PHASECHK.TRANS64 P0, [R0+URZ], R3 ;  /* 0x00000003000085a7 */ /* 0x000ea400080010ff */
[----:B--2---:R-:W-:Y:S05]  /*9720*/  @!P0 BRA `(.L_x_213) ;  /* 0xfffffffc00f08947 */ /* 0x004fea000383ffff */
[----:B------:R-:W-:Y:S05]  /*9730*/  BRA `(.L_x_214) ;  /* 0xffffff9400447947 */ /* 0x000fea000383ffff */
.L_x_53:
[----:B---3--:R-:W-:-:S07]  /*9740*/  MOV R0, UR4 ;  /* 0x0000000400007c02 */ /* 0x008fce0008000f00 */
.L_x_215:
[----:B-1----:R1:W2:Y:S02]  /*9750*/  SYNCS.PHASECHK.TRANS64.TRYWAIT P0, [R0+URZ], R3 ;  /* 0x00000003000075a7 */ /* 0x0022a400080011ff */
[----:B--2---:R-:W-:Y:S05]  /*9760*/  @!P0 NANOSLEEP.SYNCS 0x989680 ;  /* 0x009896800000895d */ /* 0x004fea0003900000 */
[----:B------:R-:W2:Y:S02]  /*9770*/  @!P0 SYNCS.PHASECHK.TRANS64 P0, [R0+URZ], R3 ;  /* 0x00000003000085a7 */ /* 0x000ea400080010ff */
[----:B--2---:R-:W-:Y:S05]  /*9780*/  @!P0 BRA `(.L_x_215) ;  /* 0xfffffffc00f08947 */ /* 0x004fea000383ffff */
[----:B------:R-:W-:Y:S05]  /*9790*/  BRA `(.L_x_216) ;  /* 0xffffff9400507947 */ /* 0x000fea000383ffff */
.L_x_54:
[----:B---3--:R-:W-:-:S07]  /*97a0*/  MOV R0, UR4 ;  /* 0x0000000400007c02 */ /* 0x008fce0008000f00 */
.L_x_217:
[----:B-1----:R1:W2:Y:S02]  /*97b0*/  SYNCS.PHASECHK.TRANS64.TRYWAIT P0, [R0+URZ], R3 ;  /* 0x00000003000075a7 */ /* 0x0022a400080011ff */
[----:B--2---:R-:W-:Y:S05]  /*97c0*/  @!P0 NANOSLEEP.SYNCS 0x989680 ;  /* 0x009896800000895d */ /* 0x004fea0003900000 */
[----:B------:R-:W2:Y:S02]  /*97d0*/  @!P0 SYNCS.PHASECHK.TRANS64 P0, [R0+URZ], R3 ;  /* 0x00000003000085a7 */ /* 0x000ea400080010ff */
[----:B--2---:R-:W-:Y:S05]  /*97e0*/  @!P0 BRA `(.L_x_217) ;  /* 0xfffffffc00f08947 */ /* 0x004fea000383ffff */
[----:B------:R-:W-:Y:S05]  /*97f0*/  BRA `(.L_x_218) ;  /* 0xffffff94005c7947 */ /* 0x000fea000383ffff */
.L_x_55:
[----:B---3--:R-:W-:-:S07]  /*9800*/  MOV R0, UR4 ;  /* 0x0000000400007c02 */ /* 0x008fce0008000f00 */
.L_x_219:
[----:B-1----:R1:W2:Y:S02]  /*9810*/  SYNCS.PHASECHK.TRANS64.TRYWAIT P0, [R0+URZ], R3 ;  /* 0x00000003000075a7 */ /* 0x0022a400080011ff */
[----:B--2---:R-:W-:Y:S05]  /*9820*/  @!P0 NANOSLEEP.SYNCS 0x989680 ;  /* 0x009896800000895d */ /* 0x004fea0003900000 */
[----:B------:R-:W2:Y:S02]  /*9830*/  @!P0 SYNCS.PHASECHK.TRANS64 P0, [R0+URZ], R3 ;  /* 0x00000003000085a7 */ /* 0x000ea400080010ff */
[----:B--2---:R-:W-:Y:S05]  /*9840*/  @!P0 BRA `(.L_x_219) ;  /* 0xfffffffc00f08947 */ /* 0x004fea000383ffff */
[----:B------:R-:W-:Y:S05]  /*9850*/  BRA `(.L_x_220) ;  /* 0xffffff9400687947 */ /* 0x000fea000383ffff */
.L_x_56:
[----:B---3--:R-:W-:-:S07]  /*9860*/  MOV R0, UR4 ;  /* 0x0000000400007c02 */ /* 0x008fce0008000f00 */
.L_x_221:
[----:B-1----:R1:W2:Y:S02]  /*9870*/  SYNCS.PHASECHK.TRANS64.TRYWAIT P0, [R0+URZ], R3 ;  /* 0x00000003000075a7 */ /* 0x0022a400080011ff */
[----:B--2---:R-:W-:Y:S05]  /*9880*/  @!P0 NANOSLEEP.SYNCS 0x989680 ;  /* 0x009896800000895d */ /* 0x004fea0003900000 */
[----:B------:R-:W2:Y:S02]  /*9890*/  @!P0 SYNCS.PHASECHK.TRANS64 P0, [R0+URZ], R3 ;  /* 0x00000003000085a7 */ /* 0x000ea400080010ff */
[----:B--2---:R-:W-:Y:S05]  /*98a0*/  @!P0 BRA `(.L_x_221) ;  /* 0xfffffffc00f08947 */ /* 0x004fea000383ffff */
[----:B------:R-:W-:Y:S05]  /*98b0*/  BRA `(.L_x_222) ;  /* 0xffffff9400747947 */ /* 0x000fea000383ffff */
.L_x_57:
[----:B---3--:R-:W-:-:S07]  /*98c0*/  MOV R0, UR4 ;  /* 0x0000000400007c02 */ /* 0x008fce0008000f00 */
.L_x_223:
[----:B-1----:R1:W2:Y:S02]  /*98d0*/  SYNCS.PHASECHK.TRANS64.TRYWAIT P0, [R0+URZ], R3 ;  /* 0x00000003000075a7 */ /* 0x0022a400080011ff */
[----:B--2---:R-:W-:Y:S05]  /*98e0*/  @!P0 NANOSLEEP.SYNCS 0x989680 ;  /* 0x009896800000895d */ /* 0x004fea0003900000 */
[----:B------:R-:W2:Y:S02]  /*98f0*/  @!P0 SYNCS.PHASECHK.TRANS64 P0, [R0+URZ], R3 ;  /* 0x00000003000085a7 */ /* 0x000ea400080010ff */
[----:B--2---:R-:W-:Y:S05]  /*9900*/  @!P0 BRA `(.L_x_223) ;  /* 0xfffffffc00f08947 */ /* 0x004fea000383ffff */
[----:B------:R-:W-:Y:S05]  /*9910*/  BRA `(.L_x_224) ;  /* 0xffffff9400807947 */ /* 0x000fea000383ffff */
.L_x_58:
[----:B---3--:R-:W-:-:S07]  /*9920*/  MOV R0, UR4 ;  /* 0x0000000400007c02 */ /* 0x008fce0008000f00 */
.L_x_225:
[----:B-1----:R1:W2:Y:S02]  /*9930*/  SYNCS.PHASECHK.TRANS64.TRYWAIT P0, [R0+URZ], R3 ;  /* 0x00000003000075a7 */ /* 0x0022a400080011ff */
[----:B--2---:R-:W-:Y:S05]  /*9940*/  @!P0 NANOSLEEP.SYNCS 0x989680 ;  /* 0x009896800000895d */ /* 0x004fea0003900000 */
[----:B------:R-:W2:Y:S02]  /*9950*/  @!P0 SYNCS.PHASECHK.TRANS64 P0, [R0+URZ], R3 ;  /* 0x00000003000085a7 */ /* 0x000ea400080010ff */
[----:B--2---:R-:W-:Y:S05]  /*9960*/  @!P0 BRA `(.L_x_225) ;  /* 0xfffffffc00f08947 */ /* 0x004fea000383ffff */
[----:B------:R-:W-:Y:S05]  /*9970*/  BRA `(.L_x_226) ;  /* 0xffffff94008c7947 */ /* 0x000fea000383ffff */
.L_x_59:
[----:B---3--:R-:W-:-:S07]  /*9980*/  MOV R0, UR4 ;  /* 0x0000000400007c02 */ /* 0x008fce0008000f00 */
.L_x_227:
[----:B-1----:R1:W2:Y:S02]  /*9990*/  SYNCS.PHASECHK.TRANS64.TRYWAIT P0, [R0+URZ], R3 ;  /* 0x00000003000075a7 */ /* 0x0022a400080011ff */
[----:B--2---:R-:W-:Y:S05]  /*99a0*/  @!P0 NANOSLEEP.SYNCS 0x989680 ;  /* 0x009896800000895d */ /* 0x004fea0003900000 */
[----:B------:R-:W2:Y:S02]  /*99b0*/  @!P0 SYNCS.PHASECHK.TRANS64 P0, [R0+URZ], R3 ;  /* 0x00000003000085a7 */ /* 0x000ea400080010ff */
[----:B--2---:R-:W-:Y:S05]  /*99c0*/  @!P0 BRA `(.L_x_227) ;  /* 0xfffffffc00f08947 */ /* 0x004fea000383ffff */
[----:B------:R-:W-:Y:S05]  /*99d0*/  BRA `(.L_x_228) ;  /* 0xffffff9400987947 */ /* 0x000fea000383ffff */
.L_x_62:
[----:B-1----:R1:W2:Y:S02]  /*99e0*/  SYNCS.PHASECHK.TRANS64.TRYWAIT P0, [R0+URZ+0x1b0], R5 ;  /* 0x0001b005000075a7 */ /* 0x0022a400080011ff */
[----:B--2---:R-:W-:Y:S05]  /*99f0*/  @!P0 NANOSLEEP.SYNCS 0x989680 ;  /* 0x009896800000895d */ /* 0x004fea0003900000 */
[----:B------:R-:W2:Y:S02]  /*9a00*/  @!P0 SYNCS.PHASECHK.TRANS64 P0, [R0+URZ+0x1b0], R5 ;  /* 0x0001b005000085a7 */ /* 0x000ea400080010ff */
[----:B--2---:R-:W-:Y:S05]  /*9a10*/  @!P0 BRA `(.L_x_62) ;  /* 0xfffffffc00f08947 */ /* 0x004fea000383ffff */
[----:B------:R-:W-:Y:S05]  /*9a20*/  BRA `(.L_x_229) ;  /* 0xffffff9400f87947 */ /* 0x000fea000383ffff */
.L_x_63:
[----:B------:R-:W-:-:S07]  /*9a30*/  MOV R0, UR5 ;  /* 0x0000000500007c02 */ /* 0x000fce0008000f00 */
.L_x_230:
[----:B-1----:R1:W2:Y:S02]  /*9a40*/  SYNCS.PHASECHK.TRANS64.TRYWAIT P0, [R0+URZ+0x160], R7 ;  /* 0x00016007000075a7 */ /* 0x0022a400080011ff */
[----:B--2---:R-:W-:Y:S05]  /*9a50*/  @!P0 NANOSLEEP.SYNCS 0x989680 ;  /* 0x009896800000895d */ /* 0x004fea0003900000 */
[----:B------:R-:W2:Y:S02]  /*9a60*/  @!P0 SYNCS.PHASECHK.TRANS64 P0, [R0+URZ+0x160], R7 ;  /* 0x00016007000085a7 */ /* 0x000ea400080010ff */
[----:B--2---:R-:W-:Y:S05]  /*9a70*/  @!P0 BRA `(.L_x_230) ;  /* 0xfffffffc00f08947 */ /* 0x004fea000383ffff */
[----:B------:R-:W-:Y:S05]  /*9a80*/  BRA `(.L_x_231) ;  /* 0xffffff9800087947 */ /* 0x000fea000383ffff */
.L_x_64:
[----:B-1----:R1:W2:Y:S02]  /*9a90*/  SYNCS.PHASECHK.TRANS64.TRYWAIT P1, [R0+URZ+0x150], R5 ;  /* 0x00015005000075a7 */ /* 0x0022a400080211ff */
[----:B--2---:R-:W-:Y:S05]  /*9aa0*/  @!P1 NANOSLEEP.SYNCS 0x989680 ;  /* 0x009896800000995d */ /* 0x004fea0003900000 */
[----:B------:R-:W2:Y:S02]  /*9ab0*/  @!P1 SYNCS.PHASECHK.TRANS64 P1, [R0+URZ+0x150], R5 ;  /* 0x00015005000095a7 */ /* 0x000ea400080210ff */
[----:B--2---:R-:W-:Y:S05]  /*9ac0*/  @!P1 BRA `(.L_x_64) ;  /* 0xfffffffc00f09947 */ /* 0x004fea000383ffff */
[----:B------:R-:W-:Y:S05]  /*9ad0*/  BRA `(.L_x_232) ;  /* 0xffffff9800387947 */ /* 0x000fea000383ffff */
.L_x_67:
[----:B------:R-:W-:-:S07]  /*9ae0*/  MOV R0, UR5 ;  /* 0x0000000500007c02 */ /* 0x000fce0008000f00 */
.L_x_233:
[----:B-1----:R1:W2:Y:S02]  /*9af0*/  SYNCS.PHASECHK.TRANS64.TRYWAIT P0, [R0+URZ+0x160], R3 ;  /* 0x00016003000075a7 */ /* 0x0022a400080011ff */
[----:B--2---:R-:W-:Y:S05]  /*9b00*/  @!P0 NANOSLEEP.SYNCS 0x989680 ;  /* 0x009896800000895d */ /* 0x004fea0003900000 */
[----:B------:R-:W2:Y:S02]  /*9b10*/  @!P0 SYNCS.PHASECHK.TRANS64 P0, [R0+URZ+0x160], R3 ;  /* 0x00016003000085a7 */ /* 0x000ea400080010ff */
[----:B--2---:R-:W-:Y:S05]  /*9b20*/  @!P0 BRA `(.L_x_233) ;  /* 0xfffffffc00f08947 */ /* 0x004fea000383ffff */
[----:B------:R-:W-:Y:S05]  /*9b30*/  BRA `(.L_x_66) ;  /* 0xffffff98008c7947 */ /* 0x000fea000383ffff */
.L_x_76:
[----:B-1----:R-:W-:-:S04]  /*9b40*/  MOV R4, UR7 ;  /* 0x0000000700047c02 */ /* 0x002fc80008000f00 */
[----:B------:R1:W2:Y:S03]  /*9b50*/  SYNCS.PHASECHK.TRANS64.TRYWAIT P0, [R4+URZ+0x8], R5 ;  /* 0x00000805040075a7 */ /* 0x0002a600080011ff */
[----:B--2---:R-:W-:Y:S05]  /*9b60*/  @!P0 NANOSLEEP.SYNCS 0x989680 ;  /* 0x009896800000895d */ /* 0x004fea0003900000 */
[----:B------:R-:W2:Y:S02]  /*9b70*/  @!P0 SYNCS.PHASECHK.TRANS64 P0, [R4+URZ+0x8], R5 ;  /* 0x00000805040085a7 */ /* 0x000ea400080010ff */
[----:B--2---:R-:W-:Y:S05]  /*9b80*/  @!P0 BRA `(.L_x_76) ;  /* 0xfffffffc00ec8947 */ /* 0x004fea000383ffff */
[----:B------:R-:W-:Y:S05]  /*9b90*/  BRA `(.L_x_75) ;  /* 0xffffff9c00407947 */ /* 0x000fea000383ffff */
.L_x_78:
[----:B------:R-:W-:Y:S01]  /*9ba0*/  BSSY B0, `(.L_x_234) ;  /* 0x0000006000007945 */ /* 0x000fe20003800000 */
[----:B------:R-:W-:-:S07]  /*9bb0*/  MOV R15, 0xffffffff ;  /* 0xffffffff000f7802 */ /* 0x000fce0000000f00 */
[----:B-1---5:R-:W-:Y:S05]  /*9bc0*/  WARPSYNC.COLLECTIVE R15, `(.L_x_235) ;  /* 0x000000000f0c7348 */ /* 0x022fea0003c00000 */
[----:B------:R-:W-:Y:S02]  /*9bd0*/  ELECT P6, UR79, PT ;  /* 0x00000000004f782f */ /* 0x000fe400038c0000 */
[----:B------:R-:W-:Y:S01]  /*9be0*/  MOV R14, UR79 ;  /* 0x0000004f000e7c02 */ /* 0x000fe20008000f00 */
[----:B-1---5:R-:W-:Y:S10]  /*9bf0*/  ENDCOLLECTIVE ;  /* 0x000000000000791b */ /* 0x022ff40003800000 */
.L_x_235:
[----:B------:R-:W-:Y:S05]  /*9c00*/  BSYNC B0 ;  /* 0x0000000000007941 */ /* 0x000fea0003800000 */
.L_x_234:
[----:B------:R-:W-:Y:S05]  /*9c10*/  BRA `(.L_x_236) ;  /* 0xffffff9c00707947 */ /* 0x000fea000383ffff */
.L_x_80:
[----:B-1----:R-:W-:-:S04]  /*9c20*/  MOV R2, UR7 ;  /* 0x0000000700027c02 */ /* 0x002fc80008000f00 */
[----:B------:R1:W2:Y:S03]  /*9c30*/  SYNCS.PHASECHK.TRANS64.TRYWAIT P0, [R2+URZ+0x8], R3 ;  /* 0x00000803020075a7 */ /* 0x0002a600080011ff */
[----:B--2---:R-:W-:Y:S05]  /*9c40*/  @!P0 NANOSLEEP.SYNCS 0x989680 ;  /* 0x009896800000895d */ /* 0x004fea0003900000 */
[----:B------:R-:W2:Y:S02]  /*9c50*/  @!P0 SYNCS.PHASECHK.TRANS64 P0, [R2+URZ+0x8], R3 ;  /* 0x00000803020085a7 */ /* 0x000ea400080010ff */
[----:B--2---:R-:W-:Y:S05]  /*9c60*/  @!P0 BRA `(.L_x_80) ;  /* 0xfffffffc00ec8947 */ /* 0x004fea000383ffff */
[----:B------:R-:W-:Y:S05]  /*9c70*/  BRA `(.L_x_79) ;  /* 0xffffff9c00747947 */ /* 0x000fea000383ffff */
.L_x_81:
[----:B-1----:R1:W2:Y:S02]  /*9c80*/  SYNCS.PHASECHK.TRANS64.TRYWAIT P0, [R0+URZ+0x150], R5 ;  /* 0x00015005000075a7 */ /* 0x0022a400080011ff */
[----:B--2---:R-:W-:Y:S05]  /*9c90*/  @!P0 NANOSLEEP.SYNCS 0x989680 ;  /* 0x009896800000895d */ /* 0x004fea0003900000 */
[----:B------:R-:W2:Y:S02]  /*9ca0*/  @!P0 SYNCS.PHASECHK.TRANS64 P0, [R0+URZ+0x150], R5 ;  /* 0x00015005000085a7 */ /* 0x000ea400080010ff */
[----:B--2---:R-:W-:Y:S05]  /*9cb0*/  @!P0 BRA `(.L_x_81) ;  /* 0xfffffffc00f08947 */ /* 0x004fea000383ffff */
[----:B------:R-:W-:Y:S05]  /*9cc0*/  BRA `(.L_x_237) ;  /* 0xffffffa000607947 */ /* 0x000fea000383ffff */
.L_x_83:
[----:B------:R-:W-:-:S07]  /*9cd0*/  MOV R0, UR9 ;  /* 0x0000000900007c02 */ /* 0x000fce0008000f00 */
.L_x_238:
[----:B-1----:R1:W2:Y:S02]  /*9ce0*/  SYNCS.PHASECHK.TRANS64.TRYWAIT P0, [R0+URZ+0x190], R5 ;  /* 0x00019005000075a7 */ /* 0x0022a400080011ff */
[----:B--2---:R-:W-:Y:S05]  /*9cf0*/  @!P0 NANOSLEEP.SYNCS 0x989680 ;  /* 0x009896800000895d */ /* 0x004fea0003900000 */
[----:B------:R-:W2:Y:S02]  /*9d00*/  @!P0 SYNCS.PHASECHK.TRANS64 P0, [R0+URZ+0x190], R5 ;  /* 0x00019005000085a7 */ /* 0x000ea400080010ff */
[----:B--2---:R-:W-:Y:S05]  /*9d10*/  @!P0 BRA `(.L_x_238) ;  /* 0xfffffffc00f08947 */ /* 0x004fea000383ffff */
[----:B------:R-:W-:Y:S05]  /*9d20*/  BRA `(.L_x_239) ;  /* 0xffffffa000ac7947 */ /* 0x000fea000383ffff */
.L_x_86:
[----:B------:R-:W-:Y:S07]  /*9d30*/  MOV R0, UR8 ;  /* 0x0000000800007c02 */ /* 0x000fee0008000f00 */
.L_x_240:
[----:B-1----:R1:W2:Y:S02]  /*9d40*/  SYNCS.PHASECHK.TRANS64.TRYWAIT P0, [R0+URZ], R5 ;  /* 0x00000005000075a7 */ /* 0x0022a400080011ff */
[----:B--2---:R-:W-:Y:S05]  /*9d50*/  @!P0 NANOSLEEP.SYNCS 0x989680 ;  /* 0x009896800000895d */ /* 0x004fea0003900000 */
[----:B------:R-:W2:Y:S02]  /*9d60*/  @!P0 SYNCS.PHASECHK.TRANS64 P0, [R0+URZ], R5 ;  /* 0x00000005000085a7 */ /* 0x000ea400080010ff */
[----:B--2---:R-:W-:Y:S05]  /*9d70*/  @!P0 BRA `(.L_x_240) ;  /* 0xfffffffc00f08947 */ /* 0x004fea000383ffff */
[----:B------:R-:W-:Y:S05]  /*9d80*/  BRA `(.L_x_85) ;  /* 0xffffffa000c07947 */ /* 0x000fea000383ffff */
.L_x_90:
[----:B-1----:R-:W-:-:S07]  /*9d90*/  MOV R0, UR8 ;  /* 0x0000000800007c02 */ /* 0x002fce0008000f00 */
.L_x_241:
[----:B-1----:R1:W2:Y:S02]  /*9da0*/  SYNCS.PHASECHK.TRANS64.TRYWAIT P0, [R0+URZ], R3 ;  /* 0x00000003000075a7 */ /* 0x0022a400080011ff */
[----:B--2---:R-:W-:Y:S05]  /*9db0*/  @!P0 NANOSLEEP.SYNCS 0x989680 ;  /* 0x009896800000895d */ /* 0x004fea0003900000 */
[----:B------:R-:W2:Y:S02]  /*9dc0*/  @!P0 SYNCS.PHASECHK.TRANS64 P0, [R0+URZ], R3 ;  /* 0x00000003000085a7 */ /* 0x000ea400080010ff */
[----:B--2---:R-:W-:Y:S05]  /*9dd0*/  @!P0 BRA `(.L_x_241) ;  /* 0xfffffffc00f08947 */ /* 0x004fea000383ffff */
[----:B------:R-:W-:Y:S05]  /*9de0*/  BRA `(.L_x_242) ;  /* 0xffffffa400b47947 */ /* 0x000fea000383ffff */
.L_x_91:
[----:B------:R-:W-:-:S07]  /*9df0*/  MOV R0, UR8 ;  /* 0x0000000800007c02 */ /* 0x000fce0008000f00 */
.L_x_243:
[----:B-1----:R1:W2:Y:S02]  /*9e00*/  SYNCS.PHASECHK.TRANS64.TRYWAIT P0, [R0+URZ], R3 ;  /* 0x00000003000075a7 */ /* 0x0022a400080011ff */
[----:B--2---:R-:W-:Y:S05]  /*9e10*/  @!P0 NANOSLEEP.SYNCS 0x989680 ;  /* 0x009896800000895d */ /* 0x004fea0003900000 */
[----:B------:R-:W2:Y:S02]  /*9e20*/  @!P0 SYNCS.PHASECHK.TRANS64 P0, [R0+URZ], R3 ;  /* 0x00000003000085a7 */ /* 0x000ea400080010ff */
[----:B--2---:R-:W-:Y:S05]  /*9e30*/  @!P0 BRA `(.L_x_243) ;  /* 0xfffffffc00f08947 */ /* 0x004fea000383ffff */
[----:B------:R-:W-:Y:S05]  /*9e40*/  BRA `(.L_x_244) ;  /* 0xffffffa400c07947 */ /* 0x000fea000383ffff */
.L_x_92:
[----:B------:R-:W-:-:S07]  /*9e50*/  MOV R0, UR8 ;  /* 0x0000000800007c02 */ /* 0x000fce0008000f00 */
.L_x_245:
[----:B-1----:R1:W2:Y:S02]  /*9e60*/  SYNCS.PHASECHK.TRANS64.TRYWAIT P0, [R0+URZ], R3 ;  /* 0x00000003000075a7 */ /* 0x0022a400080011ff */
[----:B--2---:R-:W-:Y:S05]  /*9e70*/  @!P0 NANOSLEEP.SYNCS 0x989680 ;  /* 0x009896800000895d */ /* 0x004fea0003900000 */
[----:B------:R-:W2:Y:S02]  /*9e80*/  @!P0 SYNCS.PHASECHK.TRANS64 P0, [R0+URZ], R3 ;  /* 0x00000003000085a7 */ /* 0x000ea400080010ff */
[----:B--2---:R-:W-:Y:S05]  /*9e90*/  @!P0 BRA `(.L_x_245) ;  /* 0xfffffffc00f08947 */ /* 0x004fea000383ffff */
[----:B------:R-:W-:Y:S05]  /*9ea0*/  BRA `(.L_x_246) ;  /* 0xffffffa400cc7947 */ /* 0x000fea000383ffff */
.L_x_95:
[----:B------:R-:W-:-:S07]  /*9eb0*/  MOV R0, UR7 ;  /* 0x0000000700007c02 */ /* 0x000fce0008000f00 */
.L_x_247:
[----:B-1----:R1:W2:Y:S02]  /*9ec0*/  SYNCS.PHASECHK.TRANS64.TRYWAIT P1, [R0+URZ+0x1d0], R3 ;  /* 0x0001d003000075a7 */ /* 0x0022a400080211ff */
[----:B--2---:R-:W-:Y:S05]  /*9ed0*/  @!P1 NANOSLEEP.SYNCS 0x989680 ;  /* 0x009896800000995d */ /* 0x004fea0003900000 */
[----:B------:R-:W2:Y:S02]  /*9ee0*/  @!P1 SYNCS.PHASECHK.TRANS64 P1, [R0+URZ+0x1d0], R3 ;  /* 0x0001d003000095a7 */ /* 0x000ea400080210ff */
[----:B--2---:R-:W-:Y:S05]  /*9ef0*/  @!P1 BRA `(.L_x_247) ;  /* 0xfffffffc00f09947 */ /* 0x004fea000383ffff */
[----:B------:R-:W-:Y:S05]  /*9f00*/  BRA `(.L_x_248) ;  /* 0xffffffa800187947 */ /* 0x000fea000383ffff */
.L_x_100:
[----:B--2---:R2:W4:Y:S02]  /*9f10*/  SYNCS.PHASECHK.TRANS64.TRYWAIT P0, [R0+URZ+0x150], R3 ;  /* 0x00015003000075a7 */ /* 0x00452400080011ff */
[----:B----4-:R-:W-:Y:S05]  /*9f20*/  @!P0 NANOSLEEP.SYNCS 0x989680 ;  /* 0x009896800000895d */ /* 0x010fea0003900000 */
[----:B------:R-:W4:Y:S02]  /*9f30*/  @!P0 SYNCS.PHASECHK.TRANS64 P0, [R0+URZ+0x150], R3 ;  /* 0x00015003000085a7 */ /* 0x000f2400080010ff */
[----:B----4-:R-:W-:Y:S05]  /*9f40*/  @!P0 BRA `(.L_x_100) ;  /* 0xfffffffc00f08947 */ /* 0x010fea000383ffff */
[----:B------:R-:W-:Y:S05]  /*9f50*/  BRA `(.L_x_249) ;  /* 0xffffffac001c7947 */ /* 0x000fea000383ffff */
.L_x_103:
[----:B------:R-:W-:Y:S07]  /*9f60*/  MOV R0, UR13 ;  /* 0x0000000d00007c02 */ /* 0x000fee0008000f00 */
.L_x_250:
[----:B--2---:R2:W4:Y:S02]  /*9f70*/  SYNCS.PHASECHK.TRANS64.TRYWAIT P0, [R0+URZ+0x148], R3 ;  /* 0x00014803000075a7 */ /* 0x00452400080011ff */
[----:B----4-:R-:W-:Y:S05]  /*9f80*/  @!P0 NANOSLEEP.SYNCS 0x989680 ;  /* 0x009896800000895d */ /* 0x010fea0003900000 */
[----:B------:R-:W4:Y:S02]  /*9f90*/  @!P0 SYNCS.PHASECHK.TRANS64 P0, [R0+URZ+0x148], R3 ;  /* 0x00014803000085a7 */ /* 0x000f2400080010ff */
[----:B----4-:R-:W-:Y:S05]  /*9fa0*/  @!P0 BRA `(.L_x_250) ;  /* 0xfffffffc00f08947 */ /* 0x010fea000383ffff */
[----:B------:R-:W-:Y:S05]  /*9fb0*/  BRA `(.L_x_102) ;  /* 0xffffffac00fc7947 */ /* 0x000fea000383ffff */
.L_x_106:
[----:B------:R-:W-:Y:S07]  /*9fc0*/  MOV R0, UR16 ;  /* 0x0000001000007c02 */ /* 0x000fee0008000f00 */
.L_x_251:
[----:B-1----:R1:W2:Y:S02]  /*9fd0*/  SYNCS.PHASECHK.TRANS64.TRYWAIT P0, [R0+URZ+0x128], R3 ;  /* 0x00012803000075a7 */ /* 0x0022a400080011ff */
[----:B--2---:R-:W-:Y:S05]  /*9fe0*/  @!P0 NANOSLEEP.SYNCS 0x989680 ;  /* 0x009896800000895d */ /* 0x004fea0003900000 */
[----:B------:R-:W2:Y:S02]  /*9ff0*/  @!P0 SYNCS.PHASECHK.TRANS64 P0, [R0+URZ+0x128], R3 ;  /* 0x00012803000085a7 */ /* 0x000ea400080010ff */
[----:B--2---:R-:W-:Y:S05]  /*a000*/  @!P0 BRA `(.L_x_251) ;  /* 0xfffffffc00f08947 */ /* 0x004fea000383ffff */
[----:B------:R-:W-:Y:S05]  /*a010*/  BRA `(.L_x_252) ;  /* 0xffffffb000747947 */ /* 0x000fea000383ffff */
.L_x_107:
[----:B------:R-:W-:Y:S07]  /*a020*/  MOV R3, UR14 ;  /* 0x0000000e00037c02 */ /* 0x000fee0008000f00 */
.L_x_253:
[----:B-1----:R1:W2:Y:S02]  /*a030*/  SYNCS.PHASECHK.TRANS64.TRYWAIT P0, [R3+URZ+0x128], R12 ;  /* 0x0001280c030075a7 */ /* 0x0022a400080011ff */
[----:B--2---:R-:W-:Y:S05]  /*a040*/  @!P0 NANOSLEEP.SYNCS 0x989680 ;  /* 0x009896800000895d */ /* 0x004fea0003900000 */
[----:B------:R-:W2:Y:S02]  /*a050*/  @!P0 SYNCS.PHASECHK.TRANS64 P0, [R3+URZ+0x128], R12 ;  /* 0x0001280c030085a7 */ /* 0x000ea400080010ff */
[----:B--2---:R-:W-:Y:S05]  /*a060*/  @!P0 BRA `(.L_x_253) ;  /* 0xfffffffc00f08947 */ /* 0x004fea000383ffff */
[----:B------:R-:W-:Y:S05]  /*a070*/  BRA `(.L_x_254) ;  /* 0xffffffb400307947 */ /* 0x000fea000383ffff */
.L_x_109:
[----:B------:R-:W-:-:S07]  /*a080*/  MOV R0, UR4 ;  /* 0x0000000400007c02 */ /* 0x000fce0008000f00 */
.L_x_255:
[----:B-1----:R1:W4:Y:S02]  /*a090*/  SYNCS.PHASECHK.TRANS64.TRYWAIT P0, [R0+URZ], R3 ;  /* 0x00000003000075a7 */ /* 0x00232400080011ff */
[----:B----4-:R-:W-:Y:S05]  /*a0a0*/  @!P0 NANOSLEEP.SYNCS 0x989680 ;  /* 0x009896800000895d */ /* 0x010fea0003900000 */
[----:B------:R-:W4:Y:S02]  /*a0b0*/  @!P0 SYNCS.PHASECHK.TRANS64 P0, [R0+URZ], R3 ;  /* 0x00000003000085a7 */ /* 0x000f2400080010ff */
[----:B----4-:R-:W-:Y:S05]  /*a0c0*/  @!P0 BRA `(.L_x_255) ;  /* 0xfffffffc00f08947 */ /* 0x010fea000383ffff */
[----:B------:R-:W-:Y:S05]  /*a0d0*/  BRA `(.L_x_256) ;  /* 0xffffffb400d87947 */ /* 0x000fea000383ffff */
.L_x_110:
[----:B------:R-:W-:-:S07]  /*a0e0*/  MOV R0, UR4 ;  /* 0x0000000400007c02 */ /* 0x000fce0008000f00 */
.L_x_257:
[----:B-1----:R1:W4:Y:S02]  /*a0f0*/  SYNCS.PHASECHK.TRANS64.TRYWAIT P0, [R0+URZ], R3 ;  /* 0x00000003000075a7 */ /* 0x00232400080011ff */
[----:B----4-:R-:W-:Y:S05]  /*a100*/  @!P0 NANOSLEEP.SYNCS 0x989680 ;  /* 0x009896800000895d */ /* 0x010fea0003900000 */
[----:B------:R-:W4:Y:S02]  /*a110*/  @!P0 SYNCS.PHASECHK.TRANS64 P0, [R0+URZ], R3 ;  /* 0x00000003000085a7 */ /* 0x000f2400080010ff */
[----:B----4-:R-:W-:Y:S05]  /*a120*/  @!P0 BRA `(.L_x_257) ;  /* 0xfffffffc00f08947 */ /* 0x010fea000383ffff */
[----:B------:R-:W-:Y:S05]  /*a130*/  BRA `(.L_x_258) ;  /* 0xffffffb400e47947 */ /* 0x000fea000383ffff */
.L_x_112:
[----:B-1----:R1:W2:Y:S02]  /*a140*/  SYNCS.PHASECHK.TRANS64.TRYWAIT P0, [R0+URZ+0x150], R3 ;  /* 0x00015003000075a7 */ /* 0x0022a400080011ff */
[----:B--2---:R-:W-:Y:S05]  /*a150*/  @!P0 NANOSLEEP.SYNCS 0x989680 ;  /* 0x009896800000895d */ /* 0x004fea0003900000 */
[----:B------:R-:W2:Y:S02]  /*a160*/  @!P0 SYNCS.PHASECHK.TRANS64 P0, [R0+URZ+0x150], R3 ;  /* 0x00015003000085a7 */ /* 0x000ea400080010ff */
[----:B--2---:R-:W-:Y:S05]  /*a170*/  @!P0 BRA `(.L_x_112) ;  /* 0xfffffffc00f08947 */ /* 0x004fea000383ffff */
[----:B------:R-:W-:Y:S05]  /*a180*/  BRA `(.L_x_259) ;  /* 0xffffffb800ac7947 */ /* 0x000fea000383ffff */
.L_x_126:
[----:B-1----:R1:W2:Y:S02]  /*a190*/  SYNCS.PHASECHK.TRANS64.TRYWAIT P0, [R5+URZ+0x110], R0 ;  /* 0x00011000050075a7 */ /* 0x0022a400080011ff */
[----:B--2---:R-:W-:Y:S05]  /*a1a0*/  @!P0 NANOSLEEP.SYNCS 0x989680 ;  /* 0x009896800000895d */ /* 0x004fea0003900000 */
[----:B------:R-:W2:Y:S02]  /*a1b0*/  @!P0 SYNCS.PHASECHK.TRANS64 P0, [R5+URZ+0x110], R0 ;  /* 0x00011000050085a7 */ /* 0x000ea400080010ff */
[----:B--2---:R-:W-:Y:S05]  /*a1c0*/  @!P0 BRA `(.L_x_126) ;  /* 0xfffffffc00f08947 */ /* 0x004fea000383ffff */
[----:B------:R-:W-:Y:S05]  /*a1d0*/  BRA `(.L_x_125) ;  /* 0xffffffc800347947 */ /* 0x000fea000383ffff */
.L_x_129:
[----:B-1----:R1:W4:Y:S02]  /*a1e0*/  SYNCS.PHASECHK.TRANS64.TRYWAIT P0, [R118+URZ+0x170], R3 ;  /* 0x00017003760075a7 */ /* 0x00232400080011ff */
[----:B----4-:R-:W-:Y:S05]  /*a1f0*/  @!P0 NANOSLEEP.SYNCS 0x989680 ;  /* 0x009896800000895d */ /* 0x010fea0003900000 */
[----:B------:R-:W4:Y:S02]  /*a200*/  @!P0 SYNCS.PHASECHK.TRANS64 P0, [R118+URZ+0x170], R3 ;  /* 0x00017003760085a7 */ /* 0x000f2400080010ff */
[----:B----4-:R-:W-:Y:S05]  /*a210*/  @!P0 BRA `(.L_x_129) ;  /* 0xfffffffc00f08947 */ /* 0x010fea000383ffff */
[----:B------:R-:W-:Y:S05]  /*a220*/  BRA `(.L_x_128) ;  /* 0xffffffc800807947 */ /* 0x000fea000383ffff */
        .weak           $__internal_0_$__cuda_sm10x_tcgen05_guardrail_trap_col_being_dealloced_not_returned_by_alloc
        .type           $__internal_0_$__cuda_sm10x_tcgen05_guardrail_trap_col_being_dealloced_not_returned_by_alloc,@function
        .size           $__internal_0_$__cuda_sm10x_tcgen05_guardrail_trap_col_being_dealloced_not_returned_by_alloc,($__internal_1_$__cuda_sm10x_tcgen05_guardrail_trap_phase_invalid_during_alloc - $__internal_0_$__cuda_sm10x_tcgen05_guardrail_trap_col_being_dealloced_not_returned_by_alloc)
$__internal_0_$__cuda_sm10x_tcgen05_guardrail_trap_col_being_dealloced_not_returned_by_alloc:
[----:B------:R-:W-:Y:S05]  /*a230*/  BPT.TRAP 0x1 ;  /* 0x000000040000795c */ /* 0x000fea0000300000 */
[----:B------:R-:W-:-:S04]  /*a240*/  HFMA2 R3, -RZ, RZ, 0, 0 ;  /* 0x00000000ff037431 */ /* 0x000fc800000001ff */
[----:B------:R-:W-:Y:S05]  /*a250*/  RET.REL.NODEC R2 `(_ZN7cutlass13device_kernelINS_4gemm6kernel13GemmUniversalIN4cute5tupleIJiiiiEEENS1_10collective13CollectiveMmaINS1_35MainloopSm100TmaUmmaWarpSpecializedILi17ELi2ELi4ENS5_IJNS4_1CILi2EEENSA_ILi1EEESC_EEEEENS5_IJNSA_ILi128EEENSA_ILi64EEESG_EEENS_6half_tENS5_IJlSC_lEEESI_SJ_NS4_8TiledMMAINS4_8MMA_AtomIJNS4_26SM100_MMA_F16BF16_2x1SM_SSISI_SI_fLi128ELi64ELNS4_4UMMA5MajorE0ELSO_0ELNSN_7ScaleInE0ELSP_0EEEEEENS4_6LayoutINS5_IJSC_SC_SC_EEENS5_IJNSA_ILi0EEESU_SU_EEEEENS5_IJNS4_10UnderscoreESX_SX_EEEEENS4_18SM100_TMA_2SM_LOADENS4_14ComposedLayoutINS4_7SwizzleILi3ELi4ELi3EEENS4_18smem_ptr_flag_bitsILi16EEENSS_INS5_IJNSA_ILi8EEESG_EEENS5_IJSG_SC_EEEEEEEvNS4_8identityES10_S1A_vS1B_EENS_8epilogue10collective18CollectiveEpilogueINS1D_23Sm100TmaWarpSpecializedILi3ELi2ELi16ELb1ELb0EEEJNS5_IJSG_SG_SG_EEENS5_IJNSS_ISG_SC_EENSS_INS5_IJNSA_ILi16EEESB_EEENS5_IJSC_NSA_ILi32EEEEEEEEEEESI_SJ_SI_SJ_NS1D_6fusion15FusionCallbacksIS1H_NS1Q_13LinCombEltActINS1D_6thread4SiLuESI_fSI_fLNS_15FloatRoundStyleE2EEES1I_S1P_JEEENS4_5SM1004TMEM4LOAD26SM100_TMEM_LOAD_32dp32b16xENS4_13SM90_TMA_LOADENS11_INS12_ILi1ELi4ELi3EEES15_NSS_INS5_IJS16_S1K_EEENS5_IJS1K_SC_EEEEEEENS4_39AutoVectorizingCopyWithAssumedAlignmentILi128EEENS4_14SM90_TMA_STOREES27_S29_S29_EEEvvEEEEvNT_6ParamsE) ;  /* 0xffffff5c02687950 */ /* 0x000fea0003c3ffff */
        .weak           $__internal_1_$__cuda_sm10x_tcgen05_guardrail_trap_phase_invalid_during_alloc
        .type           $__internal_1_$__cuda_sm10x_tcgen05_guardrail_trap_phase_invalid_during_alloc,@function
        .size           $__internal_1_$__cuda_sm10x_tcgen05_guardrail_trap_phase_invalid_during_alloc,($__internal_2_$__cuda_sm10x_tcgen05_guardrail_trap_unallocated_columns_being_dealloced - $__internal_1_$__cuda_sm10x_tcgen05_guardrail_trap_phase_invalid_during_alloc)
$__internal_1_$__cuda_sm10x_tcgen05_guardrail_trap_phase_invalid_during_alloc:
[----:B------:R-:W-:Y:S05]  /*a260*/  BPT.TRAP 0x1 ;  /* 0x000000040000795c */ /* 0x000fea0000300000 */
[----:B------:R-:W-:-:S04]  /*a270*/  MOV R3, 0x0 ;  /* 0x0000000000037802 */ /* 0x000fc80000000f00 */
[----:B------:R-:W-:Y:S05]  /*a280*/  RET.REL.NODEC R2 `(_ZN7cutlass13device_kernelINS_4gemm6kernel13GemmUniversalIN4cute5tupleIJiiiiEEENS1_10collective13CollectiveMmaINS1_35MainloopSm100TmaUmmaWarpSpecializedILi17ELi2ELi4ENS5_IJNS4_1CILi2EEENSA_ILi1EEESC_EEEEENS5_IJNSA_ILi128EEENSA_ILi64EEESG_EEENS_6half_tENS5_IJlSC_lEEESI_SJ_NS4_8TiledMMAINS4_8MMA_AtomIJNS4_26SM100_MMA_F16BF16_2x1SM_SSISI_SI_fLi128ELi64ELNS4_4UMMA5MajorE0ELSO_0ELNSN_7ScaleInE0ELSP_0EEEEEENS4_6LayoutINS5_IJSC_SC_SC_EEENS5_IJNSA_ILi0EEESU_SU_EEEEENS5_IJNS4_10UnderscoreESX_SX_EEEEENS4_18SM100_TMA_2SM_LOADENS4_14ComposedLayoutINS4_7SwizzleILi3ELi4ELi3EEENS4_18smem_ptr_flag_bitsILi16EEENSS_INS5_IJNSA_ILi8EEESG_EEENS5_IJSG_SC_EEEEEEEvNS4_8identityES10_S1A_vS1B_EENS_8epilogue10collective18CollectiveEpilogueINS1D_23Sm100TmaWarpSpecializedILi3ELi2ELi16ELb1ELb0EEEJNS5_IJSG_SG_SG_EEENS5_IJNSS_ISG_SC_EENSS_INS5_IJNSA_ILi16EEESB_EEENS5_IJSC_NSA_ILi32EEEEEEEEEEESI_SJ_SI_SJ_NS1D_6fusion15FusionCallbacksIS1H_NS1Q_13LinCombEltActINS1D_6thread4SiLuESI_fSI_fLNS_15FloatRoundStyleE2EEES1I_S1P_JEEENS4_5SM1004TMEM4LOAD26SM100_TMEM_LOAD_32dp32b16xENS4_13SM90_TMA_LOADENS11_INS12_ILi1ELi4ELi3EEES15_NSS_INS5_IJS16_S1K_EEENS5_IJS1K_SC_EEEEEEENS4_39AutoVectorizingCopyWithAssumedAlignmentILi128EEENS4_14SM90_TMA_STOREES27_S29_S29_EEEvvEEEEvNT_6ParamsE) ;  /* 0xffffff5c025c7950 */ /* 0x000fea0003c3ffff */
        .weak           $__internal_2_$__cuda_sm10x_tcgen05_guardrail_trap_unallocated_columns_being_dealloced
        .type           $__internal_2_$__cuda_sm10x_tcgen05_guardrail_trap_unallocated_columns_being_dealloced,@function
        .size           $__internal_2_$__cuda_sm10x_tcgen05_guardrail_trap_unallocated_columns_being_dealloced,($__internal_3_$__cuda_sm20_rcp_rn_f32_slowpath - $__internal_2_$__cuda_sm10x_tcgen05_guardrail_trap_unallocated_columns_being_dealloced)
$__internal_2_$__cuda_sm10x_tcgen05_guardrail_trap_unallocated_columns_being_dealloced:
[----:B------:R-:W-:Y:S05]  /*a290*/  BPT.TRAP 0x1 ;  /* 0x000000040000795c */ /* 0x000fea0000300000 */
[----:B------:R-:W-:-:S04]  /*a2a0*/  HFMA2 R3, -RZ, RZ, 0, 0 ;  /* 0x00000000ff037431 */ /* 0x000fc800000001ff */
[----:B------:R-:W-:Y:S05]  /*a2b0*/  RET.REL.NODEC R2 `(_ZN7cutlass13device_kernelINS_4gemm6kernel13GemmUniversalIN4cute5tupleIJiiiiEEENS1_10collective13CollectiveMmaINS1_35MainloopSm100TmaUmmaWarpSpecializedILi17ELi2ELi4ENS5_IJNS4_1CILi2EEENSA_ILi1EEESC_EEEEENS5_IJNSA_ILi128EEENSA_ILi64EEESG_EEENS_6half_tENS5_IJlSC_lEEESI_SJ_NS4_8TiledMMAINS4_8MMA_AtomIJNS4_26SM100_MMA_F16BF16_2x1SM_SSISI_SI_fLi128ELi64ELNS4_4UMMA5MajorE0ELSO_0ELNSN_7ScaleInE0ELSP_0EEEEEENS4_6LayoutINS5_IJSC_SC_SC_EEENS5_IJNSA_ILi0EEESU_SU_EEEEENS5_IJNS4_10UnderscoreESX_SX_EEEEENS4_18SM100_TMA_2SM_LOADENS4_14ComposedLayoutINS4_7SwizzleILi3ELi4ELi3EEENS4_18smem_ptr_flag_bitsILi16EEENSS_INS5_IJNSA_ILi8EEESG_EEENS5_IJSG_SC_EEEEEEEvNS4_8identityES10_S1A_vS1B_EENS_8epilogue10collective18CollectiveEpilogueINS1D_23Sm100TmaWarpSpecializedILi3ELi2ELi16ELb1ELb0EEEJNS5_IJSG_SG_SG_EEENS5_IJNSS_ISG_SC_EENSS_INS5_IJNSA_ILi16EEESB_EEENS5_IJSC_NSA_ILi32EEEEEEEEEEESI_SJ_SI_SJ_NS1D_6fusion15FusionCallbacksIS1H_NS1Q_13LinCombEltActINS1D_6thread4SiLuESI_fSI_fLNS_15FloatRoundStyleE2EEES1I_S1P_JEEENS4_5SM1004TMEM4LOAD26SM100_TMEM_LOAD_32dp32b16xENS4_13SM90_TMA_LOADENS11_INS12_ILi1ELi4ELi3EEES15_NSS_INS5_IJS16_S1K_EEENS5_IJS1K_SC_EEEEEEENS4_39AutoVectorizingCopyWithAssumedAlignmentILi128EEENS4_14SM90_TMA_STOREES27_S29_S29_EEEvvEEEEvNT_6ParamsE) ;  /* 0xffffff5c02507950 */ /* 0x000fea0003c3ffff */
        .weak           $__internal_3_$__cuda_sm20_rcp_rn_f32_slowpath
        .type           $__internal_3_$__cuda_sm20_rcp_rn_f32_slowpath,@function
        .size           $__internal_3_$__cuda_sm20_rcp_rn_f32_slowpath,(.L_x_265 - $__internal_3_$__cuda_sm20_rcp_rn_f32_slowpath)
$__internal_3_$__cuda_sm20_rcp_rn_f32_slowpath:
[----:B------:R-:W-:Y:S01]  /*a2c0*/  IMAD.SHL.U32 R33, R57, 0x2, RZ ;  /* 0x0000000239217824 */ /* 0x000fe200078e00ff */
[----:B------:R-:W-:Y:S04]  /*a2d0*/  BSSY.RECONVERGENT B0, `(.L_x_260) ;  /* 0x0000030000007945 */ /* 0x000fe80003800200 */
[----:B------:R-:W-:-:S04]  /*a2e0*/  SHF.R.U32.HI R33, RZ, 0x18, R33 ;  /* 0x00000018ff217819 */ /* 0x000fc80000011621 */
[----:B------:R-:W-:-:S13]  /*a2f0*/  ISETP.NE.U32.AND P0, PT, R33, RZ, PT ;  /* 0x000000ff2100720c */ /* 0x000fda0003f05070 */
[----:B------:R-:W-:Y:S05]  /*a300*/  @P0 BRA `(.L_x_261) ;  /* 0x0000000000280947 */ /* 0x000fea0003800000 */
[----:B------:R-:W-:-:S04]  /*a310*/  SHF.L.U32 R32, R57, 0x1, RZ ;  /* 0x0000000139207819 */ /* 0x000fc800000006ff */
[----:B------:R-:W-:-:S13]  /*a320*/  ISETP.NE.AND P0, PT, R32, RZ, PT ;  /* 0x000000ff2000720c */ /* 0x000fda0003f05270 */
[----:B------:R-:W-:Y:S01]  /*a330*/  @P0 FFMA R33, R57, 1.84467440737095516160e+19, RZ ;  /* 0x5f80000039210823 */ /* 0x000fe200000000ff */
[----:B------:R-:W-:Y:S08]  /*a340*/  @!P0 MUFU.RCP R60, R57 ;  /* 0x00000039003c8308 */ /* 0x000ff00000001000 */
[----:B------:R-:W1:Y:S02]  /*a350*/  @P0 MUFU.RCP R32, R33 ;  /* 0x0000002100200308 */ /* 0x000e640000001000 */
[----:B-1----:R-:W-:-:S04]  /*a360*/  @P0 FFMA R53, R33, R32, -1 ;  /* 0xbf80000021350423 */ /* 0x002fc80000000020 */
[----:B------:R-:W-:-:S04]  /*a370*/  @P0 FADD.FTZ R53, -R53, -RZ ;  /* 0x800000ff35350221 */ /* 0x000fc80000010100 */
[----:B------:R-:W-:-:S04]  /*a380*/  @P0 FFMA R53, R32, R53, R32 ;  /* 0x0000003520350223 */ /* 0x000fc80000000020 */
[----:B------:R-:W-:Y:S01]  /*a390*/  @P0 FFMA R60, R53, 1.84467440737095516160e+19, RZ ;  /* 0x5f800000353c0823 */ /* 0x000fe200000000ff */
[----:B------:R-:W-:Y:S05]  /*a3a0*/  BRA `(.L_x_262) ;  /* 0x0000000000887947 */ /* 0x000fea0003800000 */
.L_x_261:
[----:B------:R-:W-:-:S04]  /*a3b0*/  IADD3 R32, PT, PT, R33, -0xfd, RZ ;  /* 0xffffff0321207810 */ /* 0x000fc80007ffe0ff */
[----:B------:R-:W-:-:S13]  /*a3c0*/  ISETP.GT.U32.AND P0, PT, R32, 0x1, PT ;  /* 0x000000012000780c */ /* 0x000fda0003f04070 */
[----:B------:R-:W-:Y:S05]  /*a3d0*/  @P0 BRA `(.L_x_263) ;  /* 0x0000000000780947 */ /* 0x000fea0003800000 */
[----:B------:R-:W-:Y:S01]  /*a3e0*/  LOP3.LUT R61, R57, 0x7fffff, RZ, 0xc0, !PT ;  /* 0x007fffff393d7812 */ /* 0x000fe200078ec0ff */
[----:B------:R-:W-:-:S03]  /*a3f0*/  VIADD R33, R33, 0xffffff04 ;  /* 0xffffff0421217836 */ /* 0x000fc60000000000 */
[----:B------:R-:W-:-:S04]  /*a400*/  LOP3.LUT R61, R61, 0x3f800000, RZ, 0xfc, !PT ;  /* 0x3f8000003d3d7812 */ /* 0x000fc800078efcff */
[----:B------:R-:W1:Y:S02]  /*a410*/  MUFU.RCP R54, R61 ;  /* 0x0000003d00367308 */ /* 0x000e640000001000 */
[----:B-1----:R-:W-:-:S04]  /*a420*/  FFMA R53, R61, R54, -1 ;  /* 0xbf8000003d357423 */ /* 0x002fc80000000036 */
[----:B------:R-:W-:-:S04]  /*a430*/  FADD.FTZ R53, -R53, -RZ ;  /* 0x800000ff35357221 */ /* 0x000fc80000010100 */
[CCC-:B------:R-:W-:Y:S01]  /*a440*/  FFMA.RM R60, R54.reuse, R53.reuse, R54.reuse ;  /* 0x00000035363c7223 */ /* 0x1c0fe20000004036 */
[----:B------:R-:W-:-:S05]  /*a450*/  FFMA.RP R53, R54, R53, R54 ;  /* 0x0000003536357223 */ /* 0x000fca0000008036 */
[C---:B------:R-:W-:Y:S01]  /*a460*/  FSETP.NEU.FTZ.AND P0, PT, R60.reuse, R53, PT ;  /* 0x000000353c00720b */ /* 0x040fe20003f1d000 */
[----:B------:R-:W-:Y:S01]  /*a470*/  IMAD.MOV.U32 R53, RZ, RZ, 0x3 ;  /* 0x00000003ff357424 */ /* 0x000fe200078e00ff */
[----:B------:R-:W-:Y:S02]  /*a480*/  LOP3.LUT R60, R60, 0x7fffff, RZ, 0xc0, !PT ;  /* 0x007fffff3c3c7812 */ /* 0x000fe400078ec0ff */
[----:B------:R-:W-:Y:S02]  /*a490*/  SEL R54, RZ, 0xffffffff, !P0 ;  /* 0xffffffffff367807 */ /* 0x000fe40004000000 */
[----:B------:R-:W-:Y:S02]  /*a4a0*/  SHF.L.U32 R53, R53, R32, RZ ;  /* 0x0000002035357219 */ /* 0x000fe400000006ff */
[----:B------:R-:W-:Y:S01]  /*a4b0*/  LOP3.LUT R60, R60, 0x800000, RZ, 0xfc, !PT ;  /* 0x008000003c3c7812 */ /* 0x000fe200078efcff */
[----:B------:R-:W-:-:S03]  /*a4c0*/  IMAD.MOV R61, RZ, RZ, -R54 ;  /* 0x000000ffff3d7224 */ /* 0x000fc600078e0a36 */
[----:B------:R-:W-:Y:S02]  /*a4d0*/  LOP3.LUT R53, R53, R60, RZ, 0xc0, !PT ;  /* 0x0000003c35357212 */ /* 0x000fe400078ec0ff */
[-CC-:B------:R-:W-:Y:S02]  /*a4e0*/  LOP3.LUT P1, RZ, R61, R32.reuse, R60.reuse, 0xf8, !PT ;  /* 0x000000203dff7212 */ /* 0x180fe4000782f83c */
[----:B------:R-:W-:Y:S02]  /*a4f0*/  SHF.R.U32.HI R53, RZ, R32, R53 ;  /* 0x00000020ff357219 */ /* 0x000fe40000011635 */
[----:B------:R-:W-:Y:S02]  /*a500*/  SHF.R.U32.HI R60, RZ, R33, R60 ;  /* 0x00000021ff3c7219 */ /* 0x000fe4000001163c */
[C---:B------:R-:W-:Y:S02]  /*a510*/  LOP3.LUT P2, RZ, R53.reuse, 0x1, RZ, 0xc0, !PT ;  /* 0x0000000135ff7812 */ /* 0x040fe4000784c0ff */
[----:B------:R-:W-:-:S04]  /*a520*/  LOP3.LUT P0, RZ, R53, 0x2, RZ, 0xc0, !PT ;  /* 0x0000000235ff7812 */ /* 0x000fc8000780c0ff */
[----:B------:R-:W-:-:S04]  /*a530*/  PLOP3.LUT P0, PT, P2, P1, P0, 0xe0, 0x0 ;  /* 0x000000000000781c */ /* 0x000fc80001703c00 */
[----:B------:R-:W-:-:S05]  /*a540*/  SEL R32, RZ, 0x1, !P0 ;  /* 0x00000001ff207807 */ /* 0x000fca0004000000 */
[----:B------:R-:W-:-:S05]  /*a550*/  IMAD.MOV R32, RZ, RZ, -R32 ;  /* 0x000000ffff207224 */ /* 0x000fca00078e0a20 */
[----:B------:R-:W-:-:S13]  /*a560*/  ISETP.GE.AND P0, PT, R32, RZ, PT ;  /* 0x000000ff2000720c */ /* 0x000fda0003f06270 */
[----:B------:R-:W-:Y:S01]  /*a570*/  @!P0 VIADD R60, R60, 0x1 ;  /* 0x000000013c3c8836 */ /* 0x000fe20000000000 */
[----:B------:R-:W-:-:S13]  /*a580*/  LOP3.LUT P0, RZ, R57, 0x7fffff, RZ, 0xc0, !PT ;  /* 0x007fffff39ff7812 */ /* 0x000fda000780c0ff */
[----:B------:R-:W-:-:S05]  /*a590*/  @!P0 IMAD.SHL.U32 R60, R60, 0x2, RZ ;  /* 0x000000023c3c8824 */ /* 0x000fca00078e00ff */
[----:B------:R-:W-:Y:S01]  /*a5a0*/  LOP3.LUT R60, R60, 0x80000000, R57, 0xf8, !PT ;  /* 0x800000003c3c7812 */ /* 0x000fe200078ef839 */
[----:B------:R-:W-:Y:S05]  /*a5b0*/  BRA `(.L_x_262) ;  /* 0x0000000000047947 */ /* 0x000fea0003800000 */
.L_x_263:
[----:B------:R1:W2:Y:S02]  /*a5c0*/  MUFU.RCP R60, R57 ;  /* 0x00000039003c7308 */ /* 0x0002a40000001000 */
.L_x_262:
[----:B------:R-:W-:Y:S05]  /*a5d0*/  BSYNC.RECONVERGENT B0 ;  /* 0x0000000000007941 */ /* 0x000fea0003800200 */
.L_x_260:
[----:B------:R-:W-:Y:S01]  /*a5e0*/  HFMA2 R53, -RZ, RZ, 0, 0 ;  /* 0x00000000ff357431 */ /* 0x000fe200000001ff */
[----:B--2---:R-:W-:-:S03]  /*a5f0*/  MOV R32, R60 ;  /* 0x0000003c00207202 */ /* 0x004fc60000000f00 */
[----:B-1----:R-:W-:Y:S05]  /*a600*/  RET.REL.NODEC R52 `(_ZN7cutlass13device_kernelINS_4gemm6kernel13GemmUniversalIN4cute5tupleIJiiiiEEENS1_10collective13CollectiveMmaINS1_35MainloopSm100TmaUmmaWarpSpecializedILi17ELi2ELi4ENS5_IJNS4_1CILi2EEENSA_ILi1EEESC_EEEEENS5_IJNSA_ILi128EEENSA_ILi64EEESG_EEENS_6half_tENS5_IJlSC_lEEESI_SJ_NS4_8TiledMMAINS4_8MMA_AtomIJNS4_26SM100_MMA_F16BF16_2x1SM_SSISI_SI_fLi128ELi64ELNS4_4UMMA5MajorE0ELSO_0ELNSN_7ScaleInE0ELSP_0EEEEEENS4_6LayoutINS5_IJSC_SC_SC_EEENS5_IJNSA_ILi0EEESU_SU_EEEEENS5_IJNS4_10UnderscoreESX_SX_EEEEENS4_18SM100_TMA_2SM_LOADENS4_14ComposedLayoutINS4_7SwizzleILi3ELi4ELi3EEENS4_18smem_ptr_flag_bitsILi16EEENSS_INS5_IJNSA_ILi8EEESG_EEENS5_IJSG_SC_EEEEEEEvNS4_8identityES10_S1A_vS1B_EENS_8epilogue10collective18CollectiveEpilogueINS1D_23Sm100TmaWarpSpecializedILi3ELi2ELi16ELb1ELb0EEEJNS5_IJSG_SG_SG_EEENS5_IJNSS_ISG_SC_EENSS_INS5_IJNSA_ILi16EEESB_EEENS5_IJSC_NSA_ILi32EEEEEEEEEEESI_SJ_SI_SJ_NS1D_6fusion15FusionCallbacksIS1H_NS1Q_13LinCombEltActINS1D_6thread4SiLuESI_fSI_fLNS_15FloatRoundStyleE2EEES1I_S1P_JEEENS4_5SM1004TMEM4LOAD26SM100_TMEM_LOAD_32dp32b16xENS4_13SM90_TMA_LOADENS11_INS12_ILi1ELi4ELi3EEES15_NSS_INS5_IJS16_S1K_EEENS5_IJS1K_SC_EEEEEEENS4_39AutoVectorizingCopyWithAssumedAlignmentILi128EEENS4_14SM90_TMA_STOREES27_S29_S29_EEEvvEEEEvNT_6ParamsE) ;  /* 0xffffff58347c7950 */ /* 0x002fea0003c3ffff */
.L_x_264:
[----:B------:R-:W-:-:S00]  /*a610*/  BRA `(.L_x_264) ;  /* 0xfffffffc00fc7947 */ /* 0x000fc0000383ffff */
[----:B------:R-:W-:-:S00]  /*a620*/  NOP ;  /* 0x0000000000007918 */ /* 0x000fc00000000000 */
        /* <DEDUP_REMOVED lines=13> */
.L_x_265:


//--------------------- .nv.global.init           --------------------------
	.section	.nv.global.init,"aw",@progbits
.nv.global.init:
	.type		$str$27,@object
	.size		$str$27,($str$28 - $str$27)
$str$27:
        /*0000*/ 	.byte	0x28, 0x61, 0x64, 0x64, 0x72, 0x65, 0x73, 0x73, 0x20, 0x26, 0x20, 0x6d, 0x61, 0x73, 0x6b, 0x29
        /*0010*/ 	.byte	0x20, 0x3d, 0x3d, 0x20, 0x30, 0x00
	.type		$str$28,@object
	.size		$str$28,($str$26 - $str$28)
$str$28:
        /*0016*/ 	.byte	0x2f, 0x74, 0x6d, 0x70, 0x2f, 0x63, 0x75, 0x74, 0x6c, 0x61, 0x73, 0x73, 0x5f, 0x73, 0x77, 0x65
        /*0026*/ 	.byte	0x65, 0x70, 0x5f, 0x73, 0x72, 0x63, 0x2f, 0x69, 0x6e, 0x63, 0x6c, 0x75, 0x64, 0x65, 0x2f, 0x63
        /*0036*/ 	.byte	0x75, 0x74, 0x65, 0x2f, 0x70, 0x6f, 0x69, 0x6e, 0x74, 0x65, 0x72, 0x5f, 0x66, 0x6c, 0x61, 0x67
        /*0046*/ 	.byte	0x67, 0x65, 0x64, 0x2e, 0x68, 0x70, 0x70, 0x00
	.type		$str$26,@object
	.size		$str$26,($str$25 - $str$26)
$str$26:
        /*004e*/ 	.byte	0x2f, 0x74, 0x6d, 0x70, 0x2f, 0x63, 0x75, 0x74, 0x6c, 0x61, 0x73, 0x73, 0x5f, 0x73, 0x77, 0x65
        /*005e*/ 	.byte	0x65, 0x70, 0x5f, 0x73, 0x72, 0x63, 0x2f, 0x69, 0x6e, 0x63, 0x6c, 0x75, 0x64, 0x65, 0x2f, 0x63
        /*006e*/ 	.byte	0x75, 0x74, 0x65, 0x2f, 0x61, 0x74, 0x6f, 0x6d, 0x2f, 0x63, 0x6f, 0x70, 0x79, 0x5f, 0x74, 0x72
        /*007e*/ 	.byte	0x61, 0x69, 0x74, 0x73, 0x5f, 0x73, 0x6d, 0x31, 0x30, 0x30, 0x2e, 0x68, 0x70, 0x70, 0x00
	.type		$str$25,@object
	.size		$str$25,(__unnamed_1 - $str$25)
$str$25:
        /*008d*/ 	.byte	0x28, 0x28, 0x75, 0x69, 0x6e, 0x74, 0x33, 0x32, 0x5f, 0x74, 0x28, 0x74, 0x68, 0x72, 0x65, 0x61
        /*009d*/ 	.byte	0x64, 0x49, 0x64, 0x78, 0x2e, 0x78, 0x29, 0x20, 0x2f, 0x20, 0x33, 0x32, 0x29, 0x20, 0x25, 0x20
        /*00ad*/ 	.byte	0x34, 0x29, 0x20, 0x3d, 0x3d, 0x20, 0x28, 0x28, 0x28, 0x74, 0x6d, 0x65, 0x6d, 0x5f, 0x61, 0x64
        /*00bd*/ 	.byte	0x64, 0x72, 0x20, 0x3e, 0x3e, 0x20, 0x31, 0x36, 0x29, 0x20, 0x2f, 0x20, 0x33, 0x32, 0x29, 0x20
        /*00cd*/ 	.byte	0x25, 0x20, 0x34, 0x29, 0x00
	.type		__unnamed_1,@object
	.size		__unnamed_1,(__unnamed_2 - __unnamed_1)
__unnamed_1:
        /*00d2*/ 	.byte	0x61, 0x75, 0x74, 0x6f, 0x20, 0x63, 0x75, 0x74, 0x65, 0x3a, 0x3a, 0x61, 0x73, 0x5f, 0x70, 0x6f
        /* <DEDUP_REMOVED lines=24> */
        /*0262*/ 	.byte	0x34, 0x38, 0x3e, 0x3e, 0x3e, 0x3e, 0x5d, 0x00
	.type		__unnamed_2,@object
	.size		__unnamed_2,(.L_2 - __unnamed_2)
__unnamed_2:
        /* <DEDUP_REMOVED lines=40> */
        /*04ea*/ 	.byte	0x3a, 0x3a, 0x43, 0x3c, 0x30, 0x3e, 0x3e, 0x3e, 0x3e, 0x5d, 0x00
.L_2:


//--------------------- .nv.shared._ZN7cutlass13device_kernelINS_4gemm6kernel13GemmUniversalIN4cute5tupleIJiiiiEEENS1_10collective13CollectiveMmaINS1_35MainloopSm100TmaUmmaWarpSpecializedILi17ELi2ELi4ENS5_IJNS4_1CILi2EEENSA_ILi1EEESC_EEEEENS5_IJNSA_ILi128EEENSA_ILi64EEESG_EEENS_6half_tENS5_IJlSC_lEEESI_SJ_NS4_8TiledMMAINS4_8MMA_AtomIJNS4_26SM100_MMA_F16BF16_2x1SM_SSISI_SI_fLi128ELi64ELNS4_4UMMA5MajorE0ELSO_0ELNSN_7ScaleInE0ELSP_0EEEEEENS4_6LayoutINS5_IJSC_SC_SC_EEENS5_IJNSA_ILi0EEESU_SU_EEEEENS5_IJNS4_10UnderscoreESX_SX_EEEEENS4_18SM100_TMA_2SM_LOADENS4_14ComposedLayoutINS4_7SwizzleILi3ELi4ELi3EEENS4_18smem_ptr_flag_bitsILi16EEENSS_INS5_IJNSA_ILi8EEESG_EEENS5_IJSG_SC_EEEEEEEvNS4_8identityES10_S1A_vS1B_EENS_8epilogue10collective18CollectiveEpilogueINS1D_23Sm100TmaWarpSpecializedILi3ELi2ELi16ELb1ELb0EEEJNS5_IJSG_SG_SG_EEENS5_IJNSS_ISG_SC_EENSS_INS5_IJNSA_ILi16EEESB_EEENS5_IJSC_NSA_ILi32EEEEEEEEEEESI_SJ_SI_SJ_NS1D_6fusion15FusionCallbacksIS1H_NS1Q_13LinCombEltActINS1D_6thread4SiLuESI_fSI_fLNS_15FloatRoundStyleE2EEES1I_S1P_JEEENS4_5SM1004TMEM4LOAD26SM100_TMEM_LOAD_32dp32b16xENS4_13SM90_TMA_LOADENS11_INS12_ILi1ELi4ELi3EEES15_NSS_INS5_IJS16_S1K_EEENS5_IJS1K_SC_EEEEEEENS4_39AutoVectorizingCopyWithAssumedAlignmentILi128EEENS4_14SM90_TMA_STOREES27_S29_S29_EEEvvEEEEvNT_6ParamsE --------------------------
	.section	.nv.shared._ZN7cutlass13device_kernelINS_4gemm6kernel13GemmUniversalIN4cute5tupleIJiiiiEEENS1_10collective13CollectiveMmaINS1_35MainloopSm100TmaUmmaWarpSpecializedILi17ELi2ELi4ENS5_IJNS4_1CILi2EEENSA_ILi1EEESC_EEEEENS5_IJNSA_ILi128EEENSA_ILi64EEESG_EEENS_6half_tENS5_IJlSC_lEEESI_SJ_NS4_8TiledMMAINS4_8MMA_AtomIJNS4_26SM100_MMA_F16BF16_2x1SM_SSISI_SI_fLi128ELi64ELNS4_4UMMA5MajorE0ELSO_0ELNSN_7ScaleInE0ELSP_0EEEEEENS4_6LayoutINS5_IJSC_SC_SC_EEENS5_IJNSA_ILi0EEESU_SU_EEEEENS5_IJNS4_10UnderscoreESX_SX_EEEEENS4_18SM100_TMA_2SM_LOADENS4_14ComposedLayoutINS4_7SwizzleILi3ELi4ELi3EEENS4_18smem_ptr_flag_bitsILi16EEENSS_INS5_IJNSA_ILi8EEESG_EEENS5_IJSG_SC_EEEEEEEvNS4_8identityES10_S1A_vS1B_EENS_8epilogue10collective18CollectiveEpilogueINS1D_23Sm100TmaWarpSpecializedILi3ELi2ELi16ELb1ELb0EEEJNS5_IJSG_SG_SG_EEENS5_IJNSS_ISG_SC_EENSS_INS5_IJNSA_ILi16EEESB_EEENS5_IJSC_NSA_ILi32EEEEEEEEEEESI_SJ_SI_SJ_NS1D_6fusion15FusionCallbacksIS1H_NS1Q_13LinCombEltActINS1D_6thread4SiLuESI_fSI_fLNS_15FloatRoundStyleE2EEES1I_S1P_JEEENS4_5SM1004TMEM4LOAD26SM100_TMEM_LOAD_32dp32b16xENS4_13SM90_TMA_LOADENS11_INS12_ILi1ELi4ELi3EEES15_NSS_INS5_IJS16_S1K_EEENS5_IJS1K_SC_EEEEEEENS4_39AutoVectorizingCopyWithAssumedAlignmentILi128EEENS4_14SM90_TMA_STOREES27_S29_S29_EEEvvEEEEvNT_6ParamsE,"aw",@nobits
	.sectionflags	@""
	.align	16
	.zero		1024


//--------------------- .nv.shared.reserved.0     --------------------------
	.section	.nv.shared.reserved.0,"aw",@nobits
	.weak		__nv_reservedSMEM_offset_0_alias
	.size		__nv_reservedSMEM_offset_0_alias, 0, 64
	.other		__nv_reservedSMEM_offset_0_alias,@"STO_CUDA_RESERVED_SHARED STV_DEFAULT"
__nv_reservedSMEM_offset_0_alias:
	.zero		0
.nv.shared.reserved.0:
	.zero		64
	.weak		__nv_reservedSMEM_tcgen05_partition
	.type		__nv_reservedSMEM_tcgen05_partition,@object
	.size		__nv_reservedSMEM_tcgen05_partition,(.L_0 - __nv_reservedSMEM_tcgen05_partition)
__nv_reservedSMEM_tcgen05_partition:
	.zero		32
.L_0:


//--------------------- .nv.global                --------------------------
	.section	.nv.global,"aw",@nobits
.nv.global:
	.type		_ZN39_INTERNAL_666bdc74_4_k_cu_3da0891c_29514cute1_E,@object
	.size		_ZN39_INTERNAL_666bdc74_4_k_cu_3da0891c_29514cute1_E,(_ZN39_INTERNAL_666bdc74_4_k_cu_3da0891c_29514cuda3std3__45__cpo6cbeginE - _ZN39_INTERNAL_666bdc74_4_k_cu_3da0891c_29514cute1_E)
_ZN39_INTERNAL_666bdc74_4_k_cu_3da0891c_29514cute1_E:
	.zero		1
	.type		_ZN39_INTERNAL_666bdc74_4_k_cu_3da0891c_29514cuda3std3__45__cpo6cbeginE,@object
	.size		_ZN39_INTERNAL_666bdc74_4_k_cu_3da0891c_29514cuda3std3__45__cpo6cbeginE,(_ZN39_INTERNAL_666bdc74_4_k_cu_3da0891c_29514cuda3std3__48in_placeE - _ZN39_INTERNAL_666bdc74_4_k_cu_3da0891c_29514cuda3std3__45__cpo6cbeginE)
_ZN39_INTERNAL_666bdc74_4_k_cu_3da0891c_29514cuda3std3__45__cpo6cbeginE:
	.zero		1
	.type		_ZN39_INTERNAL_666bdc74_4_k_cu_3da0891c_29514cuda3std3__48in_placeE,@object
	.size		_ZN39_INTERNAL_666bdc74_4_k_cu_3da0891c_29514cuda3std3__48in_placeE,(_ZN39_INTERNAL_666bdc74_4_k_cu_3da0891c_29514cuda3std6ranges3__45__cpo9iter_moveE - _ZN39_INTERNAL_666bdc74_4_k_cu_3da0891c_29514cuda3std3__48in_placeE)
_ZN39_INTERNAL_666bdc74_4_k_cu_3da0891c_29514cuda3std3__48in_placeE:
	.zero		1
	.type		_ZN39_INTERNAL_666bdc74_4_k_cu_3da0891c_29514cuda3std6ranges3__45__cpo9iter_moveE,@object
	.size		_ZN39_INTERNAL_666bdc74_4_k_cu_3da0891c_29514cuda3std6ranges3__45__cpo9iter_moveE,(_ZN39_INTERNAL_666bdc74_4_k_cu_3da0891c_29514cuda3std3__45__cpo5beginE - _ZN39_INTERNAL_666bdc74_4_k_cu_3da0891c_29514cuda3std6ranges3__45__cpo9iter_moveE)
_ZN39_INTERNAL_666bdc74_4_k_cu_3da0891c_29514cuda3std6ranges3__45__cpo9iter_moveE:
	.zero		1
	.type		_ZN39_INTERNAL_666bdc74_4_k_cu_3da0891c_29514cuda3std3__45__cpo5beginE,@object
	.size		_ZN39_INTERNAL_666bdc74_4_k_cu_3da0891c_29514cuda3std3__45__cpo5beginE,(_ZN39_INTERNAL_666bdc74_4_k_cu_3da0891c_29514cuda3std3__441_GLOBAL__N__666bdc74_4_k_cu_3da0891c_29516ignoreE - _ZN39_INTERNAL_666bdc74_4_k_cu_3da0891c_29514cuda3std3__45__cpo5beginE)
_ZN39_INTERNAL_666bdc74_4_k_cu_3da0891c_29514cuda3std3__45__cpo5beginE:
	.zero		1
	.type		_ZN39_INTERNAL_666bdc74_4_k_cu_3da0891c_29514cuda3std3__441_GLOBAL__N__666bdc74_4_k_cu_3da0891c_29516ignoreE,@object
	.size		_ZN39_INTERNAL_666bdc74_4_k_cu_3da0891c_29514cuda3std3__441_GLOBAL__N__666bdc74_4_k_cu_3da0891c_29516ignoreE,(_ZN39_INTERNAL_666bdc74_4_k_cu_3da0891c_29514cute7productE - _ZN39_INTERNAL_666bdc74_4_k_cu_3da0891c_29514cuda3std3__441_GLOBAL__N__666bdc74_4_k_cu_3da0891c_29516ignoreE)
_ZN39_INTERNAL_666bdc74_4_k_cu_3da0891c_29514cuda3std3__441_GLOBAL__N__666bdc74_4_k_cu_3da0891c_29516ignoreE:
	.zero		1
	.type		_ZN39_INTERNAL_666bdc74_4_k_cu_3da0891c_29514cute7productE,@object
	.size		_ZN39_INTERNAL_666bdc74_4_k_cu_3da0891c_29514cute7productE,(_ZN39_INTERNAL_666bdc74_4_k_cu_3da0891c_29514cuda3std3__45__cpo3endE - _ZN39_INTERNAL_666bdc74_4_k_cu_3da0891c_29514cute7productE)
_ZN39_INTERNAL_666bdc74_4_k_cu_3da0891c_29514cute7productE:
	.zero		1
	.type		_ZN39_INTERNAL_666bdc74_4_k_cu_3da0891c_29514cuda3std3__45__cpo3endE,@object
	.size		_ZN39_INTERNAL_666bdc74_4_k_cu_3da0891c_29514cuda3std3__45__cpo3endE,(_ZN39_INTERNAL_666bdc74_4_k_cu_3da0891c_29514cuda3std3__419piecewise_constructE - _ZN39_INTERNAL_666bdc74_4_k_cu_3da0891c_29514cuda3std3__45__cpo3endE)
_ZN39_INTERNAL_666bdc74_4_k_cu_3da0891c_29514cuda3std3__45__cpo3endE:
	.zero		1
	.type		_ZN39_INTERNAL_666bdc74_4_k_cu_3da0891c_29514cuda3std3__419piecewise_constructE,@object
	.size		_ZN39_INTERNAL_666bdc74_4_k_cu_3da0891c_29514cuda3std3__419piecewise_constructE,(_ZN39_INTERNAL_666bdc74_4_k_cu_3da0891c_29514cuda3std3__45__cpo4cendE - _ZN39_INTERNAL_666bdc74_4_k_cu_3da0891c_29514cuda3std3__419piecewise_constructE)
_ZN39_INTERNAL_666bdc74_4_k_cu_3da0891c_29514cuda3std3__419piecewise_constructE:
	.zero		1
	.type		_ZN39_INTERNAL_666bdc74_4_k_cu_3da0891c_29514cuda3std3__45__cpo4cendE,@object
	.size		_ZN39_INTERNAL_666bdc74_4_k_cu_3da0891c_29514cuda3std3__45__cpo4cendE,(_ZN39_INTERNAL_666bdc74_4_k_cu_3da0891c_29514cuda3std6ranges3__45__cpo4swapE - _ZN39_INTERNAL_666bdc74_4_k_cu_3da0891c_29514cuda3std3__45__cpo4cendE)
_ZN39_INTERNAL_666bdc74_4_k_cu_3da0891c_29514cuda3std3__45__cpo4cendE:
	.zero		1
	.type		_ZN39_INTERNAL_666bdc74_4_k_cu_3da0891c_29514cuda3std6ranges3__45__cpo4swapE,@object
	.size		_ZN39_INTERNAL_666bdc74_4_k_cu_3da0891c_29514cuda3std6ranges3__45__cpo4swapE,(.L_10 - _ZN39_INTERNAL_666bdc74_4_k_cu_3da0891c_29514cuda3std6ranges3__45__cpo4swapE)
_ZN39_INTERNAL_666bdc74_4_k_cu_3da0891c_29514cuda3std6ranges3__45__cpo4swapE:
	.zero		1
.L_10:


//--------------------- .nv.constant0._ZN7cutlass13device_kernelINS_4gemm6kernel13GemmUniversalIN4cute5tupleIJiiiiEEENS1_10collective13CollectiveMmaINS1_35MainloopSm100TmaUmmaWarpSpecializedILi17ELi2ELi4ENS5_IJNS4_1CILi2EEENSA_ILi1EEESC_EEEEENS5_IJNSA_ILi128EEENSA_ILi64EEESG_EEENS_6half_tENS5_IJlSC_lEEESI_SJ_NS4_8TiledMMAINS4_8MMA_AtomIJNS4_26SM100_MMA_F16BF16_2x1SM_SSISI_SI_fLi128ELi64ELNS4_4UMMA5MajorE0ELSO_0ELNSN_7ScaleInE0ELSP_0EEEEEENS4_6LayoutINS5_IJSC_SC_SC_EEENS5_IJNSA_ILi0EEESU_SU_EEEEENS5_IJNS4_10UnderscoreESX_SX_EEEEENS4_18SM100_TMA_2SM_LOADENS4_14ComposedLayoutINS4_7SwizzleILi3ELi4ELi3EEENS4_18smem_ptr_flag_bitsILi16EEENSS_INS5_IJNSA_ILi8EEESG_EEENS5_IJSG_SC_EEEEEEEvNS4_8identityES10_S1A_vS1B_EENS_8epilogue10collective18CollectiveEpilogueINS1D_23Sm100TmaWarpSpecializedILi3ELi2ELi16ELb1ELb0EEEJNS5_IJSG_SG_SG_EEENS5_IJNSS_ISG_SC_EENSS_INS5_IJNSA_ILi16EEESB_EEENS5_IJSC_NSA_ILi32EEEEEEEEEEESI_SJ_SI_SJ_NS1D_6fusion15FusionCallbacksIS1H_NS1Q_13LinCombEltActINS1D_6thread4SiLuESI_fSI_fLNS_15FloatRoundStyleE2EEES1I_S1P_JEEENS4_5SM1004TMEM4LOAD26SM100_TMEM_LOAD_32dp32b16xENS4_13SM90_TMA_LOADENS11_INS12_ILi1ELi4ELi3EEES15_NSS_INS5_IJS16_S1K_EEENS5_IJS1K_SC_EEEEEEENS4_39AutoVectorizingCopyWithAssumedAlignmentILi128EEENS4_14SM90_TMA_STOREES27_S29_S29_EEEvvEEEEvNT_6ParamsE --------------------------
	.section	.nv.constant0._ZN7cutlass13device_kernelINS_4gemm6kernel13GemmUniversalIN4cute5tupleIJiiiiEEENS1_10collective13CollectiveMmaINS1_35MainloopSm100TmaUmmaWarpSpecializedILi17ELi2ELi4ENS5_IJNS4_1CILi2EEENSA_ILi1EEESC_EEEEENS5_IJNSA_ILi128EEENSA_ILi64EEESG_EEENS_6half_tENS5_IJlSC_lEEESI_SJ_NS4_8TiledMMAINS4_8MMA_AtomIJNS4_26SM100_MMA_F16BF16_2x1SM_SSISI_SI_fLi128ELi64ELNS4_4UMMA5MajorE0ELSO_0ELNSN_7ScaleInE0ELSP_0EEEEEENS4_6LayoutINS5_IJSC_SC_SC_EEENS5_IJNSA_ILi0EEESU_SU_EEEEENS5_IJNS4_10UnderscoreESX_SX_EEEEENS4_18SM100_TMA_2SM_LOADENS4_14ComposedLayoutINS4_7SwizzleILi3ELi4ELi3EEENS4_18smem_ptr_flag_bitsILi16EEENSS_INS5_IJNSA_ILi8EEESG_EEENS5_IJSG_SC_EEEEEEEvNS4_8identityES10_S1A_vS1B_EENS_8epilogue10collective18CollectiveEpilogueINS1D_23Sm100TmaWarpSpecializedILi3ELi2ELi16ELb1ELb0EEEJNS5_IJSG_SG_SG_EEENS5_IJNSS_ISG_SC_EENSS_INS5_IJNSA_ILi16EEESB_EEENS5_IJSC_NSA_ILi32EEEEEEEEEEESI_SJ_SI_SJ_NS1D_6fusion15FusionCallbacksIS1H_NS1Q_13LinCombEltActINS1D_6thread4SiLuESI_fSI_fLNS_15FloatRoundStyleE2EEES1I_S1P_JEEENS4_5SM1004TMEM4LOAD26SM100_TMEM_LOAD_32dp32b16xENS4_13SM90_TMA_LOADENS11_INS12_ILi1ELi4ELi3EEES15_NSS_INS5_IJS16_S1K_EEENS5_IJS1K_SC_EEEEEEENS4_39AutoVectorizingCopyWithAssumedAlignmentILi128EEENS4_14SM90_TMA_STOREES27_S29_S29_EEEvvEEEEvNT_6ParamsE,"a",@progbits
	.sectionflags	@""
	.align	4
.nv.constant0._ZN7cutlass13device_kernelINS_4gemm6kernel13GemmUniversalIN4cute5tupleIJiiiiEEENS1_10collective13CollectiveMmaINS1_35MainloopSm100TmaUmmaWarpSpecializedILi17ELi2ELi4ENS5_IJNS4_1CILi2EEENSA_ILi1EEESC_EEEEENS5_IJNSA_ILi128EEENSA_ILi64EEESG_EEENS_6half_tENS5_IJlSC_lEEESI_SJ_NS4_8TiledMMAINS4_8MMA_AtomIJNS4_26SM100_MMA_F16BF16_2x1SM_SSISI_SI_fLi128ELi64ELNS4_4UMMA5MajorE0ELSO_0ELNSN_7ScaleInE0ELSP_0EEEEEENS4_6LayoutINS5_IJSC_SC_SC_EEENS5_IJNSA_ILi0EEESU_SU_EEEEENS5_IJNS4_10UnderscoreESX_SX_EEEEENS4_18SM100_TMA_2SM_LOADENS4_14ComposedLayoutINS4_7SwizzleILi3ELi4ELi3EEENS4_18smem_ptr_flag_bitsILi16EEENSS_INS5_IJNSA_ILi8EEESG_EEENS5_IJSG_SC_EEEEEEEvNS4_8identityES10_S1A_vS1B_EENS_8epilogue10collective18CollectiveEpilogueINS1D_23Sm100TmaWarpSpecializedILi3ELi2ELi16ELb1ELb0EEEJNS5_IJSG_SG_SG_EEENS5_IJNSS_ISG_SC_EENSS_INS5_IJNSA_ILi16EEESB_EEENS5_IJSC_NSA_ILi32EEEEEEEEEEESI_SJ_SI_SJ_NS1D_6fusion15FusionCallbacksIS1H_NS1Q_13LinCombEltActINS1D_6thread4SiLuESI_fSI_fLNS_15FloatRoundStyleE2EEES1I_S1P_JEEENS4_5SM1004TMEM4LOAD26SM100_TMEM_LOAD_32dp32b16xENS4_13SM90_TMA_LOADENS11_INS12_ILi1ELi4ELi3EEES15_NSS_INS5_IJS16_S1K_EEENS5_IJS1K_SC_EEEEEEENS4_39AutoVectorizingCopyWithAssumedAlignmentILi128EEENS4_14SM90_TMA_STOREES27_S29_S29_EEEvvEEEEvNT_6ParamsE:
	.zero		2944


//--------------------- SYMBOLS --------------------------

	.type		.nv.reservedSmem.offset0,@object
	.size		.nv.reservedSmem.offset0,0x4
	.type		.nv.reservedSmem.cap,@object
	.size		.nv.reservedSmem.cap,0x4
	.type		__assertfail,@function
